//
// Generated by NVIDIA NVVM Compiler
//
// Compiler Build ID: CL-36424714
// Cuda compilation tools, release 13.0, V13.0.88
// Based on NVVM 20.0.0
//

.version 9.0
.target sm_100
.address_size 64

	// .globl	_Z10move_nodesPiS_S_S_S_S_S_S_

.visible .entry _Z10move_nodesPiS_S_S_S_S_S_S_(
	.param .u64 .ptr .align 1 _Z10move_nodesPiS_S_S_S_S_S_S__param_0,
	.param .u64 .ptr .align 1 _Z10move_nodesPiS_S_S_S_S_S_S__param_1,
	.param .u64 .ptr .align 1 _Z10move_nodesPiS_S_S_S_S_S_S__param_2,
	.param .u64 .ptr .align 1 _Z10move_nodesPiS_S_S_S_S_S_S__param_3,
	.param .u64 .ptr .align 1 _Z10move_nodesPiS_S_S_S_S_S_S__param_4,
	.param .u64 .ptr .align 1 _Z10move_nodesPiS_S_S_S_S_S_S__param_5,
	.param .u64 .ptr .align 1 _Z10move_nodesPiS_S_S_S_S_S_S__param_6,
	.param .u64 .ptr .align 1 _Z10move_nodesPiS_S_S_S_S_S_S__param_7
)
{
	.reg .pred 	%p<64>;
	.reg .b32 	%r<203>;
	.reg .b32 	%f<13>;
	.reg .b64 	%rd<108>;
	.reg .b64 	%fd<9>;

	ld.param.u64 	%rd11, [_Z10move_nodesPiS_S_S_S_S_S_S__param_0];
	ld.param.u64 	%rd9, [_Z10move_nodesPiS_S_S_S_S_S_S__param_1];
	ld.param.u64 	%rd12, [_Z10move_nodesPiS_S_S_S_S_S_S__param_2];
	ld.param.u64 	%rd13, [_Z10move_nodesPiS_S_S_S_S_S_S__param_3];
	ld.param.u64 	%rd14, [_Z10move_nodesPiS_S_S_S_S_S_S__param_4];
	ld.param.u64 	%rd15, [_Z10move_nodesPiS_S_S_S_S_S_S__param_5];
	ld.param.u64 	%rd16, [_Z10move_nodesPiS_S_S_S_S_S_S__param_6];
	cvta.to.global.u64 	%rd1, %rd14;
	cvta.to.global.u64 	%rd2, %rd16;
	cvta.to.global.u64 	%rd3, %rd12;
	cvta.to.global.u64 	%rd4, %rd15;
	cvta.to.global.u64 	%rd5, %rd13;
	cvta.to.global.u64 	%rd17, %rd11;
	ld.global.u32 	%r1, [%rd17];
	mov.u32 	%r45, %ctaid.x;
	shl.b32 	%r46, %r45, 7;
	mov.u32 	%r47, %tid.x;
	add.s32 	%r184, %r46, %r47;
	setp.ge.s32 	%p5, %r184, %r1;
	@%p5 bra 	$L__BB0_28;
	cvta.to.global.u64 	%rd18, %rd9;
	ld.global.u32 	%r48, [%rd18];
	cvt.rn.f32.s32 	%f5, %r48;
	cvt.f64.f32 	%fd3, %f5;
	rcp.rn.f64 	%fd1, %fd3;
	add.f64 	%fd2, %fd3, %fd3;
	add.s64 	%rd6, %rd3, 32;
$L__BB0_2:
	setp.lt.s32 	%p6, %r184, 1;
	mov.b32 	%r185, 0;
	@%p6 bra 	$L__BB0_4;
	add.s32 	%r50, %r184, -1;
	mul.wide.u32 	%rd19, %r50, 4;
	add.s64 	%rd20, %rd5, %rd19;
	ld.global.u32 	%r185, [%rd20];
$L__BB0_4:
	mul.wide.s32 	%rd21, %r184, 4;
	add.s64 	%rd22, %rd5, %rd21;
	ld.global.u32 	%r6, [%rd22];
	add.s64 	%rd23, %rd4, %rd21;
	ld.global.u32 	%r7, [%rd23];
	setp.ge.s32 	%p7, %r185, %r6;
	mov.u32 	%r187, %r7;
	@%p7 bra 	$L__BB0_27;
	add.s64 	%rd7, %rd1, %rd21;
	sub.s32 	%r51, %r6, %r185;
	and.b32  	%r8, %r51, 15;
	and.b32  	%r9, %r51, 7;
	and.b32  	%r10, %r51, 3;
	mov.f32 	%f11, 0f00000000;
	mov.u32 	%r186, %r185;
	mov.u32 	%r187, %r7;
$L__BB0_6:
	setp.ne.s32 	%p9, %r184, %r7;
	mul.wide.s32 	%rd25, %r186, 4;
	add.s64 	%rd26, %rd3, %rd25;
	ld.global.u32 	%r13, [%rd26];
	mul.wide.s32 	%rd27, %r13, 4;
	add.s64 	%rd28, %rd4, %rd27;
	ld.global.u32 	%r14, [%rd28];
	mul.wide.s32 	%rd29, %r14, 4;
	add.s64 	%rd30, %rd2, %rd29;
	ld.global.u32 	%r15, [%rd30];
	mov.pred 	%p62, 0;
	@%p9 bra 	$L__BB0_8;
	ld.global.u32 	%r52, [%rd7];
	mul.wide.s32 	%rd31, %r184, 4;
	add.s64 	%rd32, %rd2, %rd31;
	ld.global.u32 	%r53, [%rd32];
	setp.eq.s32 	%p62, %r52, %r53;
$L__BB0_8:
	setp.ne.s32 	%p11, %r13, %r14;
	not.pred 	%p12, %p62;
	mov.pred 	%p63, 0;
	or.pred  	%p13, %p11, %p12;
	@%p13 bra 	$L__BB0_10;
	mul.wide.s32 	%rd33, %r13, 4;
	add.s64 	%rd34, %rd1, %rd33;
	ld.global.u32 	%r54, [%rd34];
	setp.eq.s32 	%p63, %r54, %r15;
$L__BB0_10:
	setp.gt.s32 	%p14, %r14, %r7;
	and.pred  	%p15, %p63, %p14;
	@%p15 bra 	$L__BB0_26;
	sub.s32 	%r57, %r185, %r6;
	setp.gt.u32 	%p16, %r57, -16;
	mov.b32 	%r200, 0;
	mov.u32 	%r192, %r185;
	@%p16 bra 	$L__BB0_14;
	sub.s32 	%r59, %r6, %r185;
	and.b32  	%r60, %r59, -16;
	neg.s32 	%r188, %r60;
	mov.b32 	%r200, 0;
	mov.u32 	%r192, %r185;
$L__BB0_13:
	.pragma "nounroll";
	mul.wide.s32 	%rd35, %r192, 4;
	add.s64 	%rd36, %rd6, %rd35;
	ld.global.u32 	%r61, [%rd36+-32];
	mul.wide.s32 	%rd37, %r61, 4;
	add.s64 	%rd38, %rd4, %rd37;
	ld.global.u32 	%r62, [%rd38];
	setp.eq.s32 	%p17, %r62, %r14;
	selp.u32 	%r63, 1, 0, %p17;
	add.s32 	%r64, %r200, %r63;
	ld.global.u32 	%r65, [%rd36+-28];
	mul.wide.s32 	%rd39, %r65, 4;
	add.s64 	%rd40, %rd4, %rd39;
	ld.global.u32 	%r66, [%rd40];
	setp.eq.s32 	%p18, %r66, %r14;
	selp.u32 	%r67, 1, 0, %p18;
	add.s32 	%r68, %r64, %r67;
	ld.global.u32 	%r69, [%rd36+-24];
	mul.wide.s32 	%rd41, %r69, 4;
	add.s64 	%rd42, %rd4, %rd41;
	ld.global.u32 	%r70, [%rd42];
	setp.eq.s32 	%p19, %r70, %r14;
	selp.u32 	%r71, 1, 0, %p19;
	add.s32 	%r72, %r68, %r71;
	ld.global.u32 	%r73, [%rd36+-20];
	mul.wide.s32 	%rd43, %r73, 4;
	add.s64 	%rd44, %rd4, %rd43;
	ld.global.u32 	%r74, [%rd44];
	setp.eq.s32 	%p20, %r74, %r14;
	selp.u32 	%r75, 1, 0, %p20;
	add.s32 	%r76, %r72, %r75;
	ld.global.u32 	%r77, [%rd36+-16];
	mul.wide.s32 	%rd45, %r77, 4;
	add.s64 	%rd46, %rd4, %rd45;
	ld.global.u32 	%r78, [%rd46];
	setp.eq.s32 	%p21, %r78, %r14;
	selp.u32 	%r79, 1, 0, %p21;
	add.s32 	%r80, %r76, %r79;
	ld.global.u32 	%r81, [%rd36+-12];
	mul.wide.s32 	%rd47, %r81, 4;
	add.s64 	%rd48, %rd4, %rd47;
	ld.global.u32 	%r82, [%rd48];
	setp.eq.s32 	%p22, %r82, %r14;
	selp.u32 	%r83, 1, 0, %p22;
	add.s32 	%r84, %r80, %r83;
	ld.global.u32 	%r85, [%rd36+-8];
	mul.wide.s32 	%rd49, %r85, 4;
	add.s64 	%rd50, %rd4, %rd49;
	ld.global.u32 	%r86, [%rd50];
	setp.eq.s32 	%p23, %r86, %r14;
	selp.u32 	%r87, 1, 0, %p23;
	add.s32 	%r88, %r84, %r87;
	ld.global.u32 	%r89, [%rd36+-4];
	mul.wide.s32 	%rd51, %r89, 4;
	add.s64 	%rd52, %rd4, %rd51;
	ld.global.u32 	%r90, [%rd52];
	setp.eq.s32 	%p24, %r90, %r14;
	selp.u32 	%r91, 1, 0, %p24;
	add.s32 	%r92, %r88, %r91;
	ld.global.u32 	%r93, [%rd36];
	mul.wide.s32 	%rd53, %r93, 4;
	add.s64 	%rd54, %rd4, %rd53;
	ld.global.u32 	%r94, [%rd54];
	setp.eq.s32 	%p25, %r94, %r14;
	selp.u32 	%r95, 1, 0, %p25;
	add.s32 	%r96, %r92, %r95;
	ld.global.u32 	%r97, [%rd36+4];
	mul.wide.s32 	%rd55, %r97, 4;
	add.s64 	%rd56, %rd4, %rd55;
	ld.global.u32 	%r98, [%rd56];
	setp.eq.s32 	%p26, %r98, %r14;
	selp.u32 	%r99, 1, 0, %p26;
	add.s32 	%r100, %r96, %r99;
	ld.global.u32 	%r101, [%rd36+8];
	mul.wide.s32 	%rd57, %r101, 4;
	add.s64 	%rd58, %rd4, %rd57;
	ld.global.u32 	%r102, [%rd58];
	setp.eq.s32 	%p27, %r102, %r14;
	selp.u32 	%r103, 1, 0, %p27;
	add.s32 	%r104, %r100, %r103;
	ld.global.u32 	%r105, [%rd36+12];
	mul.wide.s32 	%rd59, %r105, 4;
	add.s64 	%rd60, %rd4, %rd59;
	ld.global.u32 	%r106, [%rd60];
	setp.eq.s32 	%p28, %r106, %r14;
	selp.u32 	%r107, 1, 0, %p28;
	add.s32 	%r108, %r104, %r107;
	ld.global.u32 	%r109, [%rd36+16];
	mul.wide.s32 	%rd61, %r109, 4;
	add.s64 	%rd62, %rd4, %rd61;
	ld.global.u32 	%r110, [%rd62];
	setp.eq.s32 	%p29, %r110, %r14;
	selp.u32 	%r111, 1, 0, %p29;
	add.s32 	%r112, %r108, %r111;
	ld.global.u32 	%r113, [%rd36+20];
	mul.wide.s32 	%rd63, %r113, 4;
	add.s64 	%rd64, %rd4, %rd63;
	ld.global.u32 	%r114, [%rd64];
	setp.eq.s32 	%p30, %r114, %r14;
	selp.u32 	%r115, 1, 0, %p30;
	add.s32 	%r116, %r112, %r115;
	ld.global.u32 	%r117, [%rd36+24];
	mul.wide.s32 	%rd65, %r117, 4;
	add.s64 	%rd66, %rd4, %rd65;
	ld.global.u32 	%r118, [%rd66];
	setp.eq.s32 	%p31, %r118, %r14;
	selp.u32 	%r119, 1, 0, %p31;
	add.s32 	%r120, %r116, %r119;
	ld.global.u32 	%r121, [%rd36+28];
	mul.wide.s32 	%rd67, %r121, 4;
	add.s64 	%rd68, %rd4, %rd67;
	ld.global.u32 	%r122, [%rd68];
	setp.eq.s32 	%p32, %r122, %r14;
	selp.u32 	%r123, 1, 0, %p32;
	add.s32 	%r200, %r120, %r123;
	add.s32 	%r192, %r192, 16;
	add.s32 	%r188, %r188, 16;
	setp.ne.s32 	%p33, %r188, 0;
	@%p33 bra 	$L__BB0_13;
$L__BB0_14:
	setp.eq.s32 	%p34, %r8, 0;
	@%p34 bra 	$L__BB0_24;
	add.s32 	%r125, %r8, -1;
	setp.lt.u32 	%p35, %r125, 7;
	@%p35 bra 	$L__BB0_17;
	mul.wide.s32 	%rd69, %r192, 4;
	add.s64 	%rd70, %rd3, %rd69;
	ld.global.u32 	%r126, [%rd70];
	mul.wide.s32 	%rd71, %r126, 4;
	add.s64 	%rd72, %rd4, %rd71;
	ld.global.u32 	%r127, [%rd72];
	setp.eq.s32 	%p36, %r127, %r14;
	selp.u32 	%r128, 1, 0, %p36;
	add.s32 	%r129, %r200, %r128;
	ld.global.u32 	%r130, [%rd70+4];
	mul.wide.s32 	%rd73, %r130, 4;
	add.s64 	%rd74, %rd4, %rd73;
	ld.global.u32 	%r131, [%rd74];
	setp.eq.s32 	%p37, %r131, %r14;
	selp.u32 	%r132, 1, 0, %p37;
	add.s32 	%r133, %r129, %r132;
	ld.global.u32 	%r134, [%rd70+8];
	mul.wide.s32 	%rd75, %r134, 4;
	add.s64 	%rd76, %rd4, %rd75;
	ld.global.u32 	%r135, [%rd76];
	setp.eq.s32 	%p38, %r135, %r14;
	selp.u32 	%r136, 1, 0, %p38;
	add.s32 	%r137, %r133, %r136;
	ld.global.u32 	%r138, [%rd70+12];
	mul.wide.s32 	%rd77, %r138, 4;
	add.s64 	%rd78, %rd4, %rd77;
	ld.global.u32 	%r139, [%rd78];
	setp.eq.s32 	%p39, %r139, %r14;
	selp.u32 	%r140, 1, 0, %p39;
	add.s32 	%r141, %r137, %r140;
	ld.global.u32 	%r142, [%rd70+16];
	mul.wide.s32 	%rd79, %r142, 4;
	add.s64 	%rd80, %rd4, %rd79;
	ld.global.u32 	%r143, [%rd80];
	setp.eq.s32 	%p40, %r143, %r14;
	selp.u32 	%r144, 1, 0, %p40;
	add.s32 	%r145, %r141, %r144;
	ld.global.u32 	%r146, [%rd70+20];
	mul.wide.s32 	%rd81, %r146, 4;
	add.s64 	%rd82, %rd4, %rd81;
	ld.global.u32 	%r147, [%rd82];
	setp.eq.s32 	%p41, %r147, %r14;
	selp.u32 	%r148, 1, 0, %p41;
	add.s32 	%r149, %r145, %r148;
	ld.global.u32 	%r150, [%rd70+24];
	mul.wide.s32 	%rd83, %r150, 4;
	add.s64 	%rd84, %rd4, %rd83;
	ld.global.u32 	%r151, [%rd84];
	setp.eq.s32 	%p42, %r151, %r14;
	selp.u32 	%r152, 1, 0, %p42;
	add.s32 	%r153, %r149, %r152;
	ld.global.u32 	%r154, [%rd70+28];
	mul.wide.s32 	%rd85, %r154, 4;
	add.s64 	%rd86, %rd4, %rd85;
	ld.global.u32 	%r155, [%rd86];
	setp.eq.s32 	%p43, %r155, %r14;
	selp.u32 	%r156, 1, 0, %p43;
	add.s32 	%r200, %r153, %r156;
	add.s32 	%r192, %r192, 8;
$L__BB0_17:
	setp.eq.s32 	%p44, %r9, 0;
	@%p44 bra 	$L__BB0_24;
	add.s32 	%r158, %r9, -1;
	setp.lt.u32 	%p45, %r158, 3;
	@%p45 bra 	$L__BB0_20;
	mul.wide.s32 	%rd87, %r192, 4;
	add.s64 	%rd88, %rd3, %rd87;
	ld.global.u32 	%r159, [%rd88];
	mul.wide.s32 	%rd89, %r159, 4;
	add.s64 	%rd90, %rd4, %rd89;
	ld.global.u32 	%r160, [%rd90];
	setp.eq.s32 	%p46, %r160, %r14;
	selp.u32 	%r161, 1, 0, %p46;
	add.s32 	%r162, %r200, %r161;
	ld.global.u32 	%r163, [%rd88+4];
	mul.wide.s32 	%rd91, %r163, 4;
	add.s64 	%rd92, %rd4, %rd91;
	ld.global.u32 	%r164, [%rd92];
	setp.eq.s32 	%p47, %r164, %r14;
	selp.u32 	%r165, 1, 0, %p47;
	add.s32 	%r166, %r162, %r165;
	ld.global.u32 	%r167, [%rd88+8];
	mul.wide.s32 	%rd93, %r167, 4;
	add.s64 	%rd94, %rd4, %rd93;
	ld.global.u32 	%r168, [%rd94];
	setp.eq.s32 	%p48, %r168, %r14;
	selp.u32 	%r169, 1, 0, %p48;
	add.s32 	%r170, %r166, %r169;
	ld.global.u32 	%r171, [%rd88+12];
	mul.wide.s32 	%rd95, %r171, 4;
	add.s64 	%rd96, %rd4, %rd95;
	ld.global.u32 	%r172, [%rd96];
	setp.eq.s32 	%p49, %r172, %r14;
	selp.u32 	%r173, 1, 0, %p49;
	add.s32 	%r200, %r170, %r173;
	add.s32 	%r192, %r192, 4;
$L__BB0_20:
	setp.eq.s32 	%p50, %r10, 0;
	@%p50 bra 	$L__BB0_24;
	setp.eq.s32 	%p51, %r10, 1;
	mul.wide.s32 	%rd97, %r192, 4;
	add.s64 	%rd8, %rd3, %rd97;
	ld.global.u32 	%r174, [%rd8];
	mul.wide.s32 	%rd98, %r174, 4;
	add.s64 	%rd99, %rd4, %rd98;
	ld.global.u32 	%r175, [%rd99];
	setp.eq.s32 	%p52, %r175, %r14;
	selp.u32 	%r176, 1, 0, %p52;
	add.s32 	%r200, %r200, %r176;
	@%p51 bra 	$L__BB0_24;
	setp.eq.s32 	%p53, %r10, 2;
	ld.global.u32 	%r177, [%rd8+4];
	mul.wide.s32 	%rd100, %r177, 4;
	add.s64 	%rd101, %rd4, %rd100;
	ld.global.u32 	%r178, [%rd101];
	setp.eq.s32 	%p54, %r178, %r14;
	selp.u32 	%r179, 1, 0, %p54;
	add.s32 	%r200, %r200, %r179;
	@%p53 bra 	$L__BB0_24;
	ld.global.u32 	%r180, [%rd8+8];
	mul.wide.s32 	%rd102, %r180, 4;
	add.s64 	%rd103, %rd4, %rd102;
	ld.global.u32 	%r181, [%rd103];
	setp.eq.s32 	%p55, %r181, %r14;
	selp.u32 	%r182, 1, 0, %p55;
	add.s32 	%r200, %r200, %r182;
$L__BB0_24:
	cvt.rn.f32.u32 	%f7, %r200;
	cvt.f64.f32 	%fd4, %f7;
	ld.global.u32 	%r183, [%rd7];
	cvt.rn.f32.s32 	%f8, %r183;
	cvt.rn.f32.s32 	%f9, %r15;
	mul.f32 	%f10, %f9, %f8;
	cvt.f64.f32 	%fd5, %f10;
	div.rn.f64 	%fd6, %fd5, %fd2;
	sub.f64 	%fd7, %fd4, %fd6;
	mul.f64 	%fd8, %fd1, %fd7;
	cvt.rn.f32.f64 	%f2, %fd8;
	setp.gtu.f32 	%p56, %f11, %f2;
	@%p56 bra 	$L__BB0_26;
	setp.eq.f32 	%p57, %f11, %f2;
	setp.lt.s32 	%p58, %r187, %r14;
	and.pred  	%p59, %p57, %p58;
	selp.b32 	%r187, %r187, %r14, %p59;
	selp.f32 	%f11, %f11, %f2, %p59;
$L__BB0_26:
	add.s32 	%r186, %r186, 1;
	setp.ne.s32 	%p60, %r186, %r6;
	@%p60 bra 	$L__BB0_6;
$L__BB0_27:
	ld.param.u64 	%rd107, [_Z10move_nodesPiS_S_S_S_S_S_S__param_7];
	cvta.to.global.u64 	%rd104, %rd107;
	mul.wide.s32 	%rd105, %r184, 4;
	add.s64 	%rd106, %rd104, %rd105;
	st.global.u32 	[%rd106], %r187;
	add.s32 	%r184, %r184, 128;
	setp.lt.s32 	%p61, %r184, %r1;
	@%p61 bra 	$L__BB0_2;
$L__BB0_28:
	ret;

}
	// .globl	_Z27calculate_community_degreesPiS_S_S_
.visible .entry _Z27calculate_community_degreesPiS_S_S_(
	.param .u64 .ptr .align 1 _Z27calculate_community_degreesPiS_S_S__param_0,
	.param .u64 .ptr .align 1 _Z27calculate_community_degreesPiS_S_S__param_1,
	.param .u64 .ptr .align 1 _Z27calculate_community_degreesPiS_S_S__param_2,
	.param .u64 .ptr .align 1 _Z27calculate_community_degreesPiS_S_S__param_3
)
{
	.reg .pred 	%p<51>;
	.reg .b32 	%r<231>;
	.reg .b64 	%rd<36>;

	ld.param.u64 	%rd16, [_Z27calculate_community_degreesPiS_S_S__param_0];
	ld.param.u64 	%rd17, [_Z27calculate_community_degreesPiS_S_S__param_1];
	ld.param.u64 	%rd18, [_Z27calculate_community_degreesPiS_S_S__param_2];
	ld.param.u64 	%rd19, [_Z27calculate_community_degreesPiS_S_S__param_3];
	cvta.to.global.u64 	%rd1, %rd18;
	cvta.to.global.u64 	%rd2, %rd17;
	cvta.to.global.u64 	%rd3, %rd19;
	cvta.to.global.u64 	%rd20, %rd16;
	ld.global.u32 	%r1, [%rd20];
	mov.u32 	%r103, %ctaid.x;
	shl.b32 	%r2, %r103, 7;
	mov.u32 	%r3, %tid.x;
	add.s32 	%r228, %r2, %r3;
	setp.ge.s32 	%p1, %r228, %r1;
	@%p1 bra 	$L__BB1_89;
	setp.lt.s32 	%p2, %r1, 1;
	@%p2 bra 	$L__BB1_78;
	and.b32  	%r5, %r1, 15;
	add.s32 	%r6, %r5, -1;
	and.b32  	%r7, %r1, 7;
	add.s32 	%r8, %r7, -1;
	and.b32  	%r9, %r1, 2147483632;
	and.b32  	%r10, %r1, 3;
	neg.s32 	%r11, %r9;
	add.s64 	%rd4, %rd2, 32;
	add.s64 	%rd5, %rd1, 32;
$L__BB1_3:
	setp.lt.u32 	%p10, %r1, 16;
	mov.b32 	%r214, 0;
	mov.u32 	%r186, %r214;
	@%p10 bra 	$L__BB1_38;
	mov.b32 	%r186, 0;
	mov.u64 	%rd34, %rd5;
	mov.u64 	%rd35, %rd4;
	mov.u32 	%r184, %r11;
$L__BB1_5:
	.pragma "nounroll";
	ld.global.u32 	%r119, [%rd35+-32];
	setp.ne.s32 	%p11, %r119, %r228;
	@%p11 bra 	$L__BB1_7;
	ld.global.u32 	%r120, [%rd34+-32];
	add.s32 	%r186, %r120, %r186;
$L__BB1_7:
	ld.global.u32 	%r121, [%rd35+-28];
	setp.ne.s32 	%p12, %r121, %r228;
	@%p12 bra 	$L__BB1_9;
	ld.global.u32 	%r122, [%rd34+-28];
	add.s32 	%r186, %r122, %r186;
$L__BB1_9:
	ld.global.u32 	%r123, [%rd35+-24];
	setp.ne.s32 	%p13, %r123, %r228;
	@%p13 bra 	$L__BB1_11;
	ld.global.u32 	%r124, [%rd34+-24];
	add.s32 	%r186, %r124, %r186;
$L__BB1_11:
	ld.global.u32 	%r125, [%rd35+-20];
	setp.ne.s32 	%p14, %r125, %r228;
	@%p14 bra 	$L__BB1_13;
	ld.global.u32 	%r126, [%rd34+-20];
	add.s32 	%r186, %r126, %r186;
$L__BB1_13:
	ld.global.u32 	%r127, [%rd35+-16];
	setp.ne.s32 	%p15, %r127, %r228;
	@%p15 bra 	$L__BB1_15;
	ld.global.u32 	%r128, [%rd34+-16];
	add.s32 	%r186, %r128, %r186;
$L__BB1_15:
	ld.global.u32 	%r129, [%rd35+-12];
	setp.ne.s32 	%p16, %r129, %r228;
	@%p16 bra 	$L__BB1_17;
	ld.global.u32 	%r130, [%rd34+-12];
	add.s32 	%r186, %r130, %r186;
$L__BB1_17:
	ld.global.u32 	%r131, [%rd35+-8];
	setp.ne.s32 	%p17, %r131, %r228;
	@%p17 bra 	$L__BB1_19;
	ld.global.u32 	%r132, [%rd34+-8];
	add.s32 	%r186, %r132, %r186;
$L__BB1_19:
	ld.global.u32 	%r133, [%rd35+-4];
	setp.ne.s32 	%p18, %r133, %r228;
	@%p18 bra 	$L__BB1_21;
	ld.global.u32 	%r134, [%rd34+-4];
	add.s32 	%r186, %r134, %r186;
$L__BB1_21:
	ld.global.u32 	%r135, [%rd35];
	setp.ne.s32 	%p19, %r135, %r228;
	@%p19 bra 	$L__BB1_23;
	ld.global.u32 	%r136, [%rd34];
	add.s32 	%r186, %r136, %r186;
$L__BB1_23:
	ld.global.u32 	%r137, [%rd35+4];
	setp.ne.s32 	%p20, %r137, %r228;
	@%p20 bra 	$L__BB1_25;
	ld.global.u32 	%r138, [%rd34+4];
	add.s32 	%r186, %r138, %r186;
$L__BB1_25:
	ld.global.u32 	%r139, [%rd35+8];
	setp.ne.s32 	%p21, %r139, %r228;
	@%p21 bra 	$L__BB1_27;
	ld.global.u32 	%r140, [%rd34+8];
	add.s32 	%r186, %r140, %r186;
$L__BB1_27:
	ld.global.u32 	%r141, [%rd35+12];
	setp.ne.s32 	%p22, %r141, %r228;
	@%p22 bra 	$L__BB1_29;
	ld.global.u32 	%r142, [%rd34+12];
	add.s32 	%r186, %r142, %r186;
$L__BB1_29:
	ld.global.u32 	%r143, [%rd35+16];
	setp.ne.s32 	%p23, %r143, %r228;
	@%p23 bra 	$L__BB1_31;
	ld.global.u32 	%r144, [%rd34+16];
	add.s32 	%r186, %r144, %r186;
$L__BB1_31:
	ld.global.u32 	%r145, [%rd35+20];
	setp.ne.s32 	%p24, %r145, %r228;
	@%p24 bra 	$L__BB1_33;
	ld.global.u32 	%r146, [%rd34+20];
	add.s32 	%r186, %r146, %r186;
$L__BB1_33:
	ld.global.u32 	%r147, [%rd35+24];
	setp.ne.s32 	%p25, %r147, %r228;
	@%p25 bra 	$L__BB1_35;
	ld.global.u32 	%r148, [%rd34+24];
	add.s32 	%r186, %r148, %r186;
$L__BB1_35:
	ld.global.u32 	%r149, [%rd35+28];
	setp.ne.s32 	%p26, %r149, %r228;
	@%p26 bra 	$L__BB1_37;
	ld.global.u32 	%r150, [%rd34+28];
	add.s32 	%r186, %r150, %r186;
$L__BB1_37:
	add.s32 	%r184, %r184, 16;
	add.s64 	%rd35, %rd35, 64;
	add.s64 	%rd34, %rd34, 64;
	setp.ne.s32 	%p27, %r184, 0;
	mov.u32 	%r214, %r9;
	@%p27 bra 	$L__BB1_5;
$L__BB1_38:
	setp.eq.s32 	%p28, %r5, 0;
	@%p28 bra 	$L__BB1_77;
	setp.lt.u32 	%p29, %r6, 7;
	@%p29 bra 	$L__BB1_57;
	mul.wide.u32 	%rd29, %r214, 4;
	add.s64 	%rd10, %rd2, %rd29;
	ld.global.u32 	%r152, [%rd10];
	setp.ne.s32 	%p30, %r152, %r228;
	add.s64 	%rd11, %rd1, %rd29;
	@%p30 bra 	$L__BB1_42;
	ld.global.u32 	%r153, [%rd11];
	add.s32 	%r186, %r153, %r186;
$L__BB1_42:
	ld.global.u32 	%r154, [%rd10+4];
	setp.ne.s32 	%p31, %r154, %r228;
	@%p31 bra 	$L__BB1_44;
	ld.global.u32 	%r155, [%rd11+4];
	add.s32 	%r186, %r155, %r186;
$L__BB1_44:
	ld.global.u32 	%r156, [%rd10+8];
	setp.ne.s32 	%p32, %r156, %r228;
	@%p32 bra 	$L__BB1_46;
	ld.global.u32 	%r157, [%rd11+8];
	add.s32 	%r186, %r157, %r186;
$L__BB1_46:
	ld.global.u32 	%r158, [%rd10+12];
	setp.ne.s32 	%p33, %r158, %r228;
	@%p33 bra 	$L__BB1_48;
	ld.global.u32 	%r159, [%rd11+12];
	add.s32 	%r186, %r159, %r186;
$L__BB1_48:
	ld.global.u32 	%r160, [%rd10+16];
	setp.ne.s32 	%p34, %r160, %r228;
	@%p34 bra 	$L__BB1_50;
	ld.global.u32 	%r161, [%rd11+16];
	add.s32 	%r186, %r161, %r186;
$L__BB1_50:
	ld.global.u32 	%r162, [%rd10+20];
	setp.ne.s32 	%p35, %r162, %r228;
	@%p35 bra 	$L__BB1_52;
	ld.global.u32 	%r163, [%rd11+20];
	add.s32 	%r186, %r163, %r186;
$L__BB1_52:
	ld.global.u32 	%r164, [%rd10+24];
	setp.ne.s32 	%p36, %r164, %r228;
	@%p36 bra 	$L__BB1_54;
	ld.global.u32 	%r165, [%rd11+24];
	add.s32 	%r186, %r165, %r186;
$L__BB1_54:
	ld.global.u32 	%r166, [%rd10+28];
	setp.ne.s32 	%p37, %r166, %r228;
	@%p37 bra 	$L__BB1_56;
	ld.global.u32 	%r167, [%rd11+28];
	add.s32 	%r186, %r167, %r186;
$L__BB1_56:
	add.s32 	%r214, %r214, 8;
$L__BB1_57:
	setp.eq.s32 	%p38, %r7, 0;
	@%p38 bra 	$L__BB1_77;
	setp.lt.u32 	%p39, %r8, 3;
	@%p39 bra 	$L__BB1_68;
	mul.wide.u32 	%rd30, %r214, 4;
	add.s64 	%rd12, %rd2, %rd30;
	ld.global.u32 	%r169, [%rd12];
	setp.ne.s32 	%p40, %r169, %r228;
	add.s64 	%rd13, %rd1, %rd30;
	@%p40 bra 	$L__BB1_61;
	ld.global.u32 	%r170, [%rd13];
	add.s32 	%r186, %r170, %r186;
$L__BB1_61:
	ld.global.u32 	%r171, [%rd12+4];
	setp.ne.s32 	%p41, %r171, %r228;
	@%p41 bra 	$L__BB1_63;
	ld.global.u32 	%r172, [%rd13+4];
	add.s32 	%r186, %r172, %r186;
$L__BB1_63:
	ld.global.u32 	%r173, [%rd12+8];
	setp.ne.s32 	%p42, %r173, %r228;
	@%p42 bra 	$L__BB1_65;
	ld.global.u32 	%r174, [%rd13+8];
	add.s32 	%r186, %r174, %r186;
$L__BB1_65:
	ld.global.u32 	%r175, [%rd12+12];
	setp.ne.s32 	%p43, %r175, %r228;
	@%p43 bra 	$L__BB1_67;
	ld.global.u32 	%r176, [%rd13+12];
	add.s32 	%r186, %r176, %r186;
$L__BB1_67:
	add.s32 	%r214, %r214, 4;
$L__BB1_68:
	setp.eq.s32 	%p44, %r10, 0;
	@%p44 bra 	$L__BB1_77;
	mul.wide.u32 	%rd31, %r214, 4;
	add.s64 	%rd14, %rd2, %rd31;
	ld.global.u32 	%r177, [%rd14];
	setp.ne.s32 	%p45, %r177, %r228;
	add.s64 	%rd15, %rd1, %rd31;
	@%p45 bra 	$L__BB1_71;
	ld.global.u32 	%r178, [%rd15];
	add.s32 	%r186, %r178, %r186;
$L__BB1_71:
	setp.eq.s32 	%p46, %r10, 1;
	@%p46 bra 	$L__BB1_77;
	ld.global.u32 	%r179, [%rd14+4];
	setp.ne.s32 	%p47, %r179, %r228;
	@%p47 bra 	$L__BB1_74;
	ld.global.u32 	%r180, [%rd15+4];
	add.s32 	%r186, %r180, %r186;
$L__BB1_74:
	setp.eq.s32 	%p48, %r10, 2;
	@%p48 bra 	$L__BB1_77;
	ld.global.u32 	%r181, [%rd14+8];
	setp.ne.s32 	%p49, %r181, %r228;
	@%p49 bra 	$L__BB1_77;
	ld.global.u32 	%r182, [%rd15+8];
	add.s32 	%r186, %r182, %r186;
$L__BB1_77:
	mul.wide.s32 	%rd32, %r228, 4;
	add.s64 	%rd33, %rd3, %rd32;
	st.global.u32 	[%rd33], %r186;
	add.s32 	%r228, %r228, 128;
	setp.lt.s32 	%p50, %r228, %r1;
	@%p50 bra 	$L__BB1_3;
	bra.uni 	$L__BB1_89;
$L__BB1_78:
	add.s32 	%r104, %r228, 128;
	max.s32 	%r105, %r1, %r104;
	not.b32 	%r106, %r3;
	add.s32 	%r107, %r105, %r106;
	sub.s32 	%r90, %r107, %r2;
	shr.u32 	%r108, %r90, 7;
	add.s32 	%r91, %r108, 1;
	and.b32  	%r92, %r91, 7;
	setp.lt.u32 	%p3, %r90, 896;
	@%p3 bra 	$L__BB1_81;
	and.b32  	%r93, %r91, 67108856;
	mov.b32 	%r227, 0;
$L__BB1_80:
	.pragma "nounroll";
	mul.wide.s32 	%rd21, %r228, 4;
	add.s64 	%rd22, %rd3, %rd21;
	mov.b32 	%r110, 0;
	st.global.u32 	[%rd22], %r110;
	st.global.u32 	[%rd22+512], %r110;
	st.global.u32 	[%rd22+1024], %r110;
	st.global.u32 	[%rd22+1536], %r110;
	st.global.u32 	[%rd22+2048], %r110;
	st.global.u32 	[%rd22+2560], %r110;
	st.global.u32 	[%rd22+3072], %r110;
	st.global.u32 	[%rd22+3584], %r110;
	add.s32 	%r228, %r228, 1024;
	add.s32 	%r227, %r227, 8;
	setp.ne.s32 	%p4, %r227, %r93;
	@%p4 bra 	$L__BB1_80;
$L__BB1_81:
	setp.eq.s32 	%p5, %r92, 0;
	@%p5 bra 	$L__BB1_89;
	setp.lt.u32 	%p6, %r92, 4;
	@%p6 bra 	$L__BB1_84;
	mul.wide.s32 	%rd23, %r228, 4;
	add.s64 	%rd24, %rd3, %rd23;
	mov.b32 	%r111, 0;
	st.global.u32 	[%rd24], %r111;
	st.global.u32 	[%rd24+512], %r111;
	st.global.u32 	[%rd24+1024], %r111;
	st.global.u32 	[%rd24+1536], %r111;
	add.s32 	%r228, %r228, 512;
$L__BB1_84:
	and.b32  	%r112, %r91, 3;
	setp.eq.s32 	%p7, %r112, 0;
	@%p7 bra 	$L__BB1_89;
	setp.eq.s32 	%p8, %r112, 1;
	@%p8 bra 	$L__BB1_87;
	mul.wide.s32 	%rd25, %r228, 4;
	add.s64 	%rd26, %rd3, %rd25;
	mov.b32 	%r113, 0;
	st.global.u32 	[%rd26], %r113;
	st.global.u32 	[%rd26+512], %r113;
	add.s32 	%r228, %r228, 256;
$L__BB1_87:
	and.b32  	%r114, %r90, 128;
	setp.ne.s32 	%p9, %r114, 0;
	@%p9 bra 	$L__BB1_89;
	mul.wide.s32 	%rd27, %r228, 4;
	add.s64 	%rd28, %rd3, %rd27;
	mov.b32 	%r115, 0;
	st.global.u32 	[%rd28], %r115;
$L__BB1_89:
	ret;

}
	// .globl	_Z34calculate_community_internal_edgesPiS_S_S_S_
.visible .entry _Z34calculate_community_internal_edgesPiS_S_S_S_(
	.param .u64 .ptr .align 1 _Z34calculate_community_internal_edgesPiS_S_S_S__param_0,
	.param .u64 .ptr .align 1 _Z34calculate_community_internal_edgesPiS_S_S_S__param_1,
	.param .u64 .ptr .align 1 _Z34calculate_community_internal_edgesPiS_S_S_S__param_2,
	.param .u64 .ptr .align 1 _Z34calculate_community_internal_edgesPiS_S_S_S__param_3,
	.param .u64 .ptr .align 1 _Z34calculate_community_internal_edgesPiS_S_S_S__param_4
)
{
	.reg .pred 	%p<45>;
	.reg .b32 	%r<183>;
	.reg .b64 	%rd<89>;

	ld.param.u64 	%rd8, [_Z34calculate_community_internal_edgesPiS_S_S_S__param_0];
	ld.param.u64 	%rd9, [_Z34calculate_community_internal_edgesPiS_S_S_S__param_1];
	ld.param.u64 	%rd10, [_Z34calculate_community_internal_edgesPiS_S_S_S__param_2];
	ld.param.u64 	%rd11, [_Z34calculate_community_internal_edgesPiS_S_S_S__param_3];
	ld.param.u64 	%rd7, [_Z34calculate_community_internal_edgesPiS_S_S_S__param_4];
	cvta.to.global.u64 	%rd1, %rd9;
	cvta.to.global.u64 	%rd2, %rd11;
	cvta.to.global.u64 	%rd3, %rd10;
	cvta.to.global.u64 	%rd12, %rd8;
	ld.global.u32 	%r1, [%rd12];
	mov.u32 	%r37, %ctaid.x;
	shl.b32 	%r38, %r37, 7;
	mov.u32 	%r39, %tid.x;
	add.s32 	%r168, %r38, %r39;
	setp.ge.s32 	%p1, %r168, %r1;
	@%p1 bra 	$L__BB2_19;
	add.s64 	%rd4, %rd1, 32;
	cvta.to.global.u64 	%rd5, %rd7;
$L__BB2_2:
	setp.lt.s32 	%p2, %r168, 1;
	mov.b32 	%r174, 0;
	@%p2 bra 	$L__BB2_4;
	add.s32 	%r41, %r168, -1;
	mul.wide.u32 	%rd13, %r41, 4;
	add.s64 	%rd14, %rd3, %rd13;
	ld.global.u32 	%r174, [%rd14];
$L__BB2_4:
	mul.wide.s32 	%rd15, %r168, 4;
	add.s64 	%rd16, %rd3, %rd15;
	ld.global.u32 	%r6, [%rd16];
	add.s64 	%rd17, %rd2, %rd15;
	ld.global.u32 	%r7, [%rd17];
	setp.ge.s32 	%p3, %r174, %r6;
	mov.b32 	%r182, 0;
	@%p3 bra 	$L__BB2_18;
	sub.s32 	%r8, %r6, %r174;
	and.b32  	%r9, %r8, 15;
	sub.s32 	%r45, %r174, %r6;
	setp.gt.u32 	%p4, %r45, -16;
	mov.b32 	%r182, 0;
	@%p4 bra 	$L__BB2_8;
	and.b32  	%r47, %r8, -16;
	neg.s32 	%r170, %r47;
	mov.b32 	%r182, 0;
$L__BB2_7:
	.pragma "nounroll";
	mul.wide.s32 	%rd18, %r174, 4;
	add.s64 	%rd19, %rd4, %rd18;
	ld.global.u32 	%r48, [%rd19+-32];
	mul.wide.s32 	%rd20, %r48, 4;
	add.s64 	%rd21, %rd2, %rd20;
	ld.global.u32 	%r49, [%rd21];
	setp.eq.s32 	%p5, %r49, %r7;
	selp.u32 	%r50, 1, 0, %p5;
	add.s32 	%r51, %r182, %r50;
	ld.global.u32 	%r52, [%rd19+-28];
	mul.wide.s32 	%rd22, %r52, 4;
	add.s64 	%rd23, %rd2, %rd22;
	ld.global.u32 	%r53, [%rd23];
	setp.eq.s32 	%p6, %r53, %r7;
	selp.u32 	%r54, 1, 0, %p6;
	add.s32 	%r55, %r51, %r54;
	ld.global.u32 	%r56, [%rd19+-24];
	mul.wide.s32 	%rd24, %r56, 4;
	add.s64 	%rd25, %rd2, %rd24;
	ld.global.u32 	%r57, [%rd25];
	setp.eq.s32 	%p7, %r57, %r7;
	selp.u32 	%r58, 1, 0, %p7;
	add.s32 	%r59, %r55, %r58;
	ld.global.u32 	%r60, [%rd19+-20];
	mul.wide.s32 	%rd26, %r60, 4;
	add.s64 	%rd27, %rd2, %rd26;
	ld.global.u32 	%r61, [%rd27];
	setp.eq.s32 	%p8, %r61, %r7;
	selp.u32 	%r62, 1, 0, %p8;
	add.s32 	%r63, %r59, %r62;
	ld.global.u32 	%r64, [%rd19+-16];
	mul.wide.s32 	%rd28, %r64, 4;
	add.s64 	%rd29, %rd2, %rd28;
	ld.global.u32 	%r65, [%rd29];
	setp.eq.s32 	%p9, %r65, %r7;
	selp.u32 	%r66, 1, 0, %p9;
	add.s32 	%r67, %r63, %r66;
	ld.global.u32 	%r68, [%rd19+-12];
	mul.wide.s32 	%rd30, %r68, 4;
	add.s64 	%rd31, %rd2, %rd30;
	ld.global.u32 	%r69, [%rd31];
	setp.eq.s32 	%p10, %r69, %r7;
	selp.u32 	%r70, 1, 0, %p10;
	add.s32 	%r71, %r67, %r70;
	ld.global.u32 	%r72, [%rd19+-8];
	mul.wide.s32 	%rd32, %r72, 4;
	add.s64 	%rd33, %rd2, %rd32;
	ld.global.u32 	%r73, [%rd33];
	setp.eq.s32 	%p11, %r73, %r7;
	selp.u32 	%r74, 1, 0, %p11;
	add.s32 	%r75, %r71, %r74;
	ld.global.u32 	%r76, [%rd19+-4];
	mul.wide.s32 	%rd34, %r76, 4;
	add.s64 	%rd35, %rd2, %rd34;
	ld.global.u32 	%r77, [%rd35];
	setp.eq.s32 	%p12, %r77, %r7;
	selp.u32 	%r78, 1, 0, %p12;
	add.s32 	%r79, %r75, %r78;
	ld.global.u32 	%r80, [%rd19];
	mul.wide.s32 	%rd36, %r80, 4;
	add.s64 	%rd37, %rd2, %rd36;
	ld.global.u32 	%r81, [%rd37];
	setp.eq.s32 	%p13, %r81, %r7;
	selp.u32 	%r82, 1, 0, %p13;
	add.s32 	%r83, %r79, %r82;
	ld.global.u32 	%r84, [%rd19+4];
	mul.wide.s32 	%rd38, %r84, 4;
	add.s64 	%rd39, %rd2, %rd38;
	ld.global.u32 	%r85, [%rd39];
	setp.eq.s32 	%p14, %r85, %r7;
	selp.u32 	%r86, 1, 0, %p14;
	add.s32 	%r87, %r83, %r86;
	ld.global.u32 	%r88, [%rd19+8];
	mul.wide.s32 	%rd40, %r88, 4;
	add.s64 	%rd41, %rd2, %rd40;
	ld.global.u32 	%r89, [%rd41];
	setp.eq.s32 	%p15, %r89, %r7;
	selp.u32 	%r90, 1, 0, %p15;
	add.s32 	%r91, %r87, %r90;
	ld.global.u32 	%r92, [%rd19+12];
	mul.wide.s32 	%rd42, %r92, 4;
	add.s64 	%rd43, %rd2, %rd42;
	ld.global.u32 	%r93, [%rd43];
	setp.eq.s32 	%p16, %r93, %r7;
	selp.u32 	%r94, 1, 0, %p16;
	add.s32 	%r95, %r91, %r94;
	ld.global.u32 	%r96, [%rd19+16];
	mul.wide.s32 	%rd44, %r96, 4;
	add.s64 	%rd45, %rd2, %rd44;
	ld.global.u32 	%r97, [%rd45];
	setp.eq.s32 	%p17, %r97, %r7;
	selp.u32 	%r98, 1, 0, %p17;
	add.s32 	%r99, %r95, %r98;
	ld.global.u32 	%r100, [%rd19+20];
	mul.wide.s32 	%rd46, %r100, 4;
	add.s64 	%rd47, %rd2, %rd46;
	ld.global.u32 	%r101, [%rd47];
	setp.eq.s32 	%p18, %r101, %r7;
	selp.u32 	%r102, 1, 0, %p18;
	add.s32 	%r103, %r99, %r102;
	ld.global.u32 	%r104, [%rd19+24];
	mul.wide.s32 	%rd48, %r104, 4;
	add.s64 	%rd49, %rd2, %rd48;
	ld.global.u32 	%r105, [%rd49];
	setp.eq.s32 	%p19, %r105, %r7;
	selp.u32 	%r106, 1, 0, %p19;
	add.s32 	%r107, %r103, %r106;
	ld.global.u32 	%r108, [%rd19+28];
	mul.wide.s32 	%rd50, %r108, 4;
	add.s64 	%rd51, %rd2, %rd50;
	ld.global.u32 	%r109, [%rd51];
	setp.eq.s32 	%p20, %r109, %r7;
	selp.u32 	%r110, 1, 0, %p20;
	add.s32 	%r182, %r107, %r110;
	add.s32 	%r174, %r174, 16;
	add.s32 	%r170, %r170, 16;
	setp.ne.s32 	%p21, %r170, 0;
	@%p21 bra 	$L__BB2_7;
$L__BB2_8:
	setp.eq.s32 	%p22, %r9, 0;
	@%p22 bra 	$L__BB2_18;
	and.b32  	%r20, %r8, 7;
	setp.lt.u32 	%p23, %r9, 8;
	@%p23 bra 	$L__BB2_11;
	mul.wide.s32 	%rd52, %r174, 4;
	add.s64 	%rd53, %rd1, %rd52;
	ld.global.u32 	%r112, [%rd53];
	mul.wide.s32 	%rd54, %r112, 4;
	add.s64 	%rd55, %rd2, %rd54;
	ld.global.u32 	%r113, [%rd55];
	setp.eq.s32 	%p24, %r113, %r7;
	selp.u32 	%r114, 1, 0, %p24;
	add.s32 	%r115, %r182, %r114;
	ld.global.u32 	%r116, [%rd53+4];
	mul.wide.s32 	%rd56, %r116, 4;
	add.s64 	%rd57, %rd2, %rd56;
	ld.global.u32 	%r117, [%rd57];
	setp.eq.s32 	%p25, %r117, %r7;
	selp.u32 	%r118, 1, 0, %p25;
	add.s32 	%r119, %r115, %r118;
	ld.global.u32 	%r120, [%rd53+8];
	mul.wide.s32 	%rd58, %r120, 4;
	add.s64 	%rd59, %rd2, %rd58;
	ld.global.u32 	%r121, [%rd59];
	setp.eq.s32 	%p26, %r121, %r7;
	selp.u32 	%r122, 1, 0, %p26;
	add.s32 	%r123, %r119, %r122;
	ld.global.u32 	%r124, [%rd53+12];
	mul.wide.s32 	%rd60, %r124, 4;
	add.s64 	%rd61, %rd2, %rd60;
	ld.global.u32 	%r125, [%rd61];
	setp.eq.s32 	%p27, %r125, %r7;
	selp.u32 	%r126, 1, 0, %p27;
	add.s32 	%r127, %r123, %r126;
	ld.global.u32 	%r128, [%rd53+16];
	mul.wide.s32 	%rd62, %r128, 4;
	add.s64 	%rd63, %rd2, %rd62;
	ld.global.u32 	%r129, [%rd63];
	setp.eq.s32 	%p28, %r129, %r7;
	selp.u32 	%r130, 1, 0, %p28;
	add.s32 	%r131, %r127, %r130;
	ld.global.u32 	%r132, [%rd53+20];
	mul.wide.s32 	%rd64, %r132, 4;
	add.s64 	%rd65, %rd2, %rd64;
	ld.global.u32 	%r133, [%rd65];
	setp.eq.s32 	%p29, %r133, %r7;
	selp.u32 	%r134, 1, 0, %p29;
	add.s32 	%r135, %r131, %r134;
	ld.global.u32 	%r136, [%rd53+24];
	mul.wide.s32 	%rd66, %r136, 4;
	add.s64 	%rd67, %rd2, %rd66;
	ld.global.u32 	%r137, [%rd67];
	setp.eq.s32 	%p30, %r137, %r7;
	selp.u32 	%r138, 1, 0, %p30;
	add.s32 	%r139, %r135, %r138;
	ld.global.u32 	%r140, [%rd53+28];
	mul.wide.s32 	%rd68, %r140, 4;
	add.s64 	%rd69, %rd2, %rd68;
	ld.global.u32 	%r141, [%rd69];
	setp.eq.s32 	%p31, %r141, %r7;
	selp.u32 	%r142, 1, 0, %p31;
	add.s32 	%r182, %r139, %r142;
	add.s32 	%r174, %r174, 8;
$L__BB2_11:
	setp.eq.s32 	%p32, %r20, 0;
	@%p32 bra 	$L__BB2_18;
	and.b32  	%r26, %r8, 3;
	setp.lt.u32 	%p33, %r20, 4;
	@%p33 bra 	$L__BB2_14;
	mul.wide.s32 	%rd70, %r174, 4;
	add.s64 	%rd71, %rd1, %rd70;
	ld.global.u32 	%r144, [%rd71];
	mul.wide.s32 	%rd72, %r144, 4;
	add.s64 	%rd73, %rd2, %rd72;
	ld.global.u32 	%r145, [%rd73];
	setp.eq.s32 	%p34, %r145, %r7;
	selp.u32 	%r146, 1, 0, %p34;
	add.s32 	%r147, %r182, %r146;
	ld.global.u32 	%r148, [%rd71+4];
	mul.wide.s32 	%rd74, %r148, 4;
	add.s64 	%rd75, %rd2, %rd74;
	ld.global.u32 	%r149, [%rd75];
	setp.eq.s32 	%p35, %r149, %r7;
	selp.u32 	%r150, 1, 0, %p35;
	add.s32 	%r151, %r147, %r150;
	ld.global.u32 	%r152, [%rd71+8];
	mul.wide.s32 	%rd76, %r152, 4;
	add.s64 	%rd77, %rd2, %rd76;
	ld.global.u32 	%r153, [%rd77];
	setp.eq.s32 	%p36, %r153, %r7;
	selp.u32 	%r154, 1, 0, %p36;
	add.s32 	%r155, %r151, %r154;
	ld.global.u32 	%r156, [%rd71+12];
	mul.wide.s32 	%rd78, %r156, 4;
	add.s64 	%rd79, %rd2, %rd78;
	ld.global.u32 	%r157, [%rd79];
	setp.eq.s32 	%p37, %r157, %r7;
	selp.u32 	%r158, 1, 0, %p37;
	add.s32 	%r182, %r155, %r158;
	add.s32 	%r174, %r174, 4;
$L__BB2_14:
	setp.eq.s32 	%p38, %r26, 0;
	@%p38 bra 	$L__BB2_18;
	mul.wide.s32 	%rd80, %r174, 4;
	add.s64 	%rd6, %rd1, %rd80;
	ld.global.u32 	%r159, [%rd6];
	mul.wide.s32 	%rd81, %r159, 4;
	add.s64 	%rd82, %rd2, %rd81;
	ld.global.u32 	%r160, [%rd82];
	setp.eq.s32 	%p39, %r160, %r7;
	selp.u32 	%r161, 1, 0, %p39;
	add.s32 	%r182, %r182, %r161;
	setp.eq.s32 	%p40, %r26, 1;
	@%p40 bra 	$L__BB2_18;
	ld.global.u32 	%r162, [%rd6+4];
	mul.wide.s32 	%rd83, %r162, 4;
	add.s64 	%rd84, %rd2, %rd83;
	ld.global.u32 	%r163, [%rd84];
	setp.eq.s32 	%p41, %r163, %r7;
	selp.u32 	%r164, 1, 0, %p41;
	add.s32 	%r182, %r182, %r164;
	setp.eq.s32 	%p42, %r26, 2;
	@%p42 bra 	$L__BB2_18;
	ld.global.u32 	%r165, [%rd6+8];
	mul.wide.s32 	%rd85, %r165, 4;
	add.s64 	%rd86, %rd2, %rd85;
	ld.global.u32 	%r166, [%rd86];
	setp.eq.s32 	%p43, %r166, %r7;
	selp.u32 	%r167, 1, 0, %p43;
	add.s32 	%r182, %r182, %r167;
$L__BB2_18:
	add.s64 	%rd88, %rd5, %rd15;
	st.global.u32 	[%rd88], %r182;
	add.s32 	%r168, %r168, 128;
	setp.lt.s32 	%p44, %r168, %r1;
	@%p44 bra 	$L__BB2_2;
$L__BB2_19:
	ret;

}
	// .globl	_Z32calculate_community_internal_sumPiS_S_S_
.visible .entry _Z32calculate_community_internal_sumPiS_S_S_(
	.param .u64 .ptr .align 1 _Z32calculate_community_internal_sumPiS_S_S__param_0,
	.param .u64 .ptr .align 1 _Z32calculate_community_internal_sumPiS_S_S__param_1,
	.param .u64 .ptr .align 1 _Z32calculate_community_internal_sumPiS_S_S__param_2,
	.param .u64 .ptr .align 1 _Z32calculate_community_internal_sumPiS_S_S__param_3
)
{
	.reg .pred 	%p<51>;
	.reg .b32 	%r<234>;
	.reg .b64 	%rd<36>;

	ld.param.u64 	%rd16, [_Z32calculate_community_internal_sumPiS_S_S__param_0];
	ld.param.u64 	%rd17, [_Z32calculate_community_internal_sumPiS_S_S__param_1];
	ld.param.u64 	%rd18, [_Z32calculate_community_internal_sumPiS_S_S__param_2];
	ld.param.u64 	%rd19, [_Z32calculate_community_internal_sumPiS_S_S__param_3];
	cvta.to.global.u64 	%rd1, %rd18;
	cvta.to.global.u64 	%rd2, %rd17;
	cvta.to.global.u64 	%rd3, %rd19;
	cvta.to.global.u64 	%rd20, %rd16;
	ld.global.u32 	%r1, [%rd20];
	mov.u32 	%r103, %ctaid.x;
	shl.b32 	%r2, %r103, 7;
	mov.u32 	%r3, %tid.x;
	add.s32 	%r231, %r2, %r3;
	setp.ge.s32 	%p1, %r231, %r1;
	@%p1 bra 	$L__BB3_89;
	setp.lt.s32 	%p2, %r1, 1;
	@%p2 bra 	$L__BB3_78;
	and.b32  	%r5, %r1, 15;
	add.s32 	%r6, %r5, -1;
	and.b32  	%r7, %r1, 7;
	add.s32 	%r8, %r7, -1;
	and.b32  	%r9, %r1, 2147483632;
	and.b32  	%r10, %r1, 3;
	neg.s32 	%r11, %r9;
	add.s64 	%rd4, %rd2, 32;
	add.s64 	%rd5, %rd1, 32;
$L__BB3_3:
	setp.lt.u32 	%p10, %r1, 16;
	mov.b32 	%r217, 0;
	mov.u32 	%r189, %r217;
	@%p10 bra 	$L__BB3_38;
	mov.b32 	%r189, 0;
	mov.u64 	%rd34, %rd5;
	mov.u64 	%rd35, %rd4;
	mov.u32 	%r187, %r11;
$L__BB3_5:
	.pragma "nounroll";
	ld.global.u32 	%r119, [%rd35+-32];
	setp.ne.s32 	%p11, %r119, %r231;
	@%p11 bra 	$L__BB3_7;
	ld.global.u32 	%r120, [%rd34+-32];
	add.s32 	%r189, %r120, %r189;
$L__BB3_7:
	ld.global.u32 	%r121, [%rd35+-28];
	setp.ne.s32 	%p12, %r121, %r231;
	@%p12 bra 	$L__BB3_9;
	ld.global.u32 	%r122, [%rd34+-28];
	add.s32 	%r189, %r122, %r189;
$L__BB3_9:
	ld.global.u32 	%r123, [%rd35+-24];
	setp.ne.s32 	%p13, %r123, %r231;
	@%p13 bra 	$L__BB3_11;
	ld.global.u32 	%r124, [%rd34+-24];
	add.s32 	%r189, %r124, %r189;
$L__BB3_11:
	ld.global.u32 	%r125, [%rd35+-20];
	setp.ne.s32 	%p14, %r125, %r231;
	@%p14 bra 	$L__BB3_13;
	ld.global.u32 	%r126, [%rd34+-20];
	add.s32 	%r189, %r126, %r189;
$L__BB3_13:
	ld.global.u32 	%r127, [%rd35+-16];
	setp.ne.s32 	%p15, %r127, %r231;
	@%p15 bra 	$L__BB3_15;
	ld.global.u32 	%r128, [%rd34+-16];
	add.s32 	%r189, %r128, %r189;
$L__BB3_15:
	ld.global.u32 	%r129, [%rd35+-12];
	setp.ne.s32 	%p16, %r129, %r231;
	@%p16 bra 	$L__BB3_17;
	ld.global.u32 	%r130, [%rd34+-12];
	add.s32 	%r189, %r130, %r189;
$L__BB3_17:
	ld.global.u32 	%r131, [%rd35+-8];
	setp.ne.s32 	%p17, %r131, %r231;
	@%p17 bra 	$L__BB3_19;
	ld.global.u32 	%r132, [%rd34+-8];
	add.s32 	%r189, %r132, %r189;
$L__BB3_19:
	ld.global.u32 	%r133, [%rd35+-4];
	setp.ne.s32 	%p18, %r133, %r231;
	@%p18 bra 	$L__BB3_21;
	ld.global.u32 	%r134, [%rd34+-4];
	add.s32 	%r189, %r134, %r189;
$L__BB3_21:
	ld.global.u32 	%r135, [%rd35];
	setp.ne.s32 	%p19, %r135, %r231;
	@%p19 bra 	$L__BB3_23;
	ld.global.u32 	%r136, [%rd34];
	add.s32 	%r189, %r136, %r189;
$L__BB3_23:
	ld.global.u32 	%r137, [%rd35+4];
	setp.ne.s32 	%p20, %r137, %r231;
	@%p20 bra 	$L__BB3_25;
	ld.global.u32 	%r138, [%rd34+4];
	add.s32 	%r189, %r138, %r189;
$L__BB3_25:
	ld.global.u32 	%r139, [%rd35+8];
	setp.ne.s32 	%p21, %r139, %r231;
	@%p21 bra 	$L__BB3_27;
	ld.global.u32 	%r140, [%rd34+8];
	add.s32 	%r189, %r140, %r189;
$L__BB3_27:
	ld.global.u32 	%r141, [%rd35+12];
	setp.ne.s32 	%p22, %r141, %r231;
	@%p22 bra 	$L__BB3_29;
	ld.global.u32 	%r142, [%rd34+12];
	add.s32 	%r189, %r142, %r189;
$L__BB3_29:
	ld.global.u32 	%r143, [%rd35+16];
	setp.ne.s32 	%p23, %r143, %r231;
	@%p23 bra 	$L__BB3_31;
	ld.global.u32 	%r144, [%rd34+16];
	add.s32 	%r189, %r144, %r189;
$L__BB3_31:
	ld.global.u32 	%r145, [%rd35+20];
	setp.ne.s32 	%p24, %r145, %r231;
	@%p24 bra 	$L__BB3_33;
	ld.global.u32 	%r146, [%rd34+20];
	add.s32 	%r189, %r146, %r189;
$L__BB3_33:
	ld.global.u32 	%r147, [%rd35+24];
	setp.ne.s32 	%p25, %r147, %r231;
	@%p25 bra 	$L__BB3_35;
	ld.global.u32 	%r148, [%rd34+24];
	add.s32 	%r189, %r148, %r189;
$L__BB3_35:
	ld.global.u32 	%r149, [%rd35+28];
	setp.ne.s32 	%p26, %r149, %r231;
	@%p26 bra 	$L__BB3_37;
	ld.global.u32 	%r150, [%rd34+28];
	add.s32 	%r189, %r150, %r189;
$L__BB3_37:
	add.s32 	%r187, %r187, 16;
	add.s64 	%rd35, %rd35, 64;
	add.s64 	%rd34, %rd34, 64;
	setp.ne.s32 	%p27, %r187, 0;
	mov.u32 	%r217, %r9;
	@%p27 bra 	$L__BB3_5;
$L__BB3_38:
	setp.eq.s32 	%p28, %r5, 0;
	@%p28 bra 	$L__BB3_77;
	setp.lt.u32 	%p29, %r6, 7;
	@%p29 bra 	$L__BB3_57;
	mul.wide.u32 	%rd29, %r217, 4;
	add.s64 	%rd10, %rd2, %rd29;
	ld.global.u32 	%r152, [%rd10];
	setp.ne.s32 	%p30, %r152, %r231;
	add.s64 	%rd11, %rd1, %rd29;
	@%p30 bra 	$L__BB3_42;
	ld.global.u32 	%r153, [%rd11];
	add.s32 	%r189, %r153, %r189;
$L__BB3_42:
	ld.global.u32 	%r154, [%rd10+4];
	setp.ne.s32 	%p31, %r154, %r231;
	@%p31 bra 	$L__BB3_44;
	ld.global.u32 	%r155, [%rd11+4];
	add.s32 	%r189, %r155, %r189;
$L__BB3_44:
	ld.global.u32 	%r156, [%rd10+8];
	setp.ne.s32 	%p32, %r156, %r231;
	@%p32 bra 	$L__BB3_46;
	ld.global.u32 	%r157, [%rd11+8];
	add.s32 	%r189, %r157, %r189;
$L__BB3_46:
	ld.global.u32 	%r158, [%rd10+12];
	setp.ne.s32 	%p33, %r158, %r231;
	@%p33 bra 	$L__BB3_48;
	ld.global.u32 	%r159, [%rd11+12];
	add.s32 	%r189, %r159, %r189;
$L__BB3_48:
	ld.global.u32 	%r160, [%rd10+16];
	setp.ne.s32 	%p34, %r160, %r231;
	@%p34 bra 	$L__BB3_50;
	ld.global.u32 	%r161, [%rd11+16];
	add.s32 	%r189, %r161, %r189;
$L__BB3_50:
	ld.global.u32 	%r162, [%rd10+20];
	setp.ne.s32 	%p35, %r162, %r231;
	@%p35 bra 	$L__BB3_52;
	ld.global.u32 	%r163, [%rd11+20];
	add.s32 	%r189, %r163, %r189;
$L__BB3_52:
	ld.global.u32 	%r164, [%rd10+24];
	setp.ne.s32 	%p36, %r164, %r231;
	@%p36 bra 	$L__BB3_54;
	ld.global.u32 	%r165, [%rd11+24];
	add.s32 	%r189, %r165, %r189;
$L__BB3_54:
	ld.global.u32 	%r166, [%rd10+28];
	setp.ne.s32 	%p37, %r166, %r231;
	@%p37 bra 	$L__BB3_56;
	ld.global.u32 	%r167, [%rd11+28];
	add.s32 	%r189, %r167, %r189;
$L__BB3_56:
	add.s32 	%r217, %r217, 8;
$L__BB3_57:
	setp.eq.s32 	%p38, %r7, 0;
	@%p38 bra 	$L__BB3_77;
	setp.lt.u32 	%p39, %r8, 3;
	@%p39 bra 	$L__BB3_68;
	mul.wide.u32 	%rd30, %r217, 4;
	add.s64 	%rd12, %rd2, %rd30;
	ld.global.u32 	%r169, [%rd12];
	setp.ne.s32 	%p40, %r169, %r231;
	add.s64 	%rd13, %rd1, %rd30;
	@%p40 bra 	$L__BB3_61;
	ld.global.u32 	%r170, [%rd13];
	add.s32 	%r189, %r170, %r189;
$L__BB3_61:
	ld.global.u32 	%r171, [%rd12+4];
	setp.ne.s32 	%p41, %r171, %r231;
	@%p41 bra 	$L__BB3_63;
	ld.global.u32 	%r172, [%rd13+4];
	add.s32 	%r189, %r172, %r189;
$L__BB3_63:
	ld.global.u32 	%r173, [%rd12+8];
	setp.ne.s32 	%p42, %r173, %r231;
	@%p42 bra 	$L__BB3_65;
	ld.global.u32 	%r174, [%rd13+8];
	add.s32 	%r189, %r174, %r189;
$L__BB3_65:
	ld.global.u32 	%r175, [%rd12+12];
	setp.ne.s32 	%p43, %r175, %r231;
	@%p43 bra 	$L__BB3_67;
	ld.global.u32 	%r176, [%rd13+12];
	add.s32 	%r189, %r176, %r189;
$L__BB3_67:
	add.s32 	%r217, %r217, 4;
$L__BB3_68:
	setp.eq.s32 	%p44, %r10, 0;
	@%p44 bra 	$L__BB3_77;
	mul.wide.u32 	%rd31, %r217, 4;
	add.s64 	%rd14, %rd2, %rd31;
	ld.global.u32 	%r177, [%rd14];
	setp.ne.s32 	%p45, %r177, %r231;
	add.s64 	%rd15, %rd1, %rd31;
	@%p45 bra 	$L__BB3_71;
	ld.global.u32 	%r178, [%rd15];
	add.s32 	%r189, %r178, %r189;
$L__BB3_71:
	setp.eq.s32 	%p46, %r10, 1;
	@%p46 bra 	$L__BB3_77;
	ld.global.u32 	%r179, [%rd14+4];
	setp.ne.s32 	%p47, %r179, %r231;
	@%p47 bra 	$L__BB3_74;
	ld.global.u32 	%r180, [%rd15+4];
	add.s32 	%r189, %r180, %r189;
$L__BB3_74:
	setp.eq.s32 	%p48, %r10, 2;
	@%p48 bra 	$L__BB3_77;
	ld.global.u32 	%r181, [%rd14+8];
	setp.ne.s32 	%p49, %r181, %r231;
	@%p49 bra 	$L__BB3_77;
	ld.global.u32 	%r182, [%rd15+8];
	add.s32 	%r189, %r182, %r189;
$L__BB3_77:
	shr.u32 	%r183, %r189, 31;
	add.s32 	%r184, %r189, %r183;
	shr.s32 	%r185, %r184, 1;
	mul.wide.s32 	%rd32, %r231, 4;
	add.s64 	%rd33, %rd3, %rd32;
	st.global.u32 	[%rd33], %r185;
	add.s32 	%r231, %r231, 128;
	setp.lt.s32 	%p50, %r231, %r1;
	@%p50 bra 	$L__BB3_3;
	bra.uni 	$L__BB3_89;
$L__BB3_78:
	add.s32 	%r104, %r231, 128;
	max.s32 	%r105, %r1, %r104;
	not.b32 	%r106, %r3;
	add.s32 	%r107, %r105, %r106;
	sub.s32 	%r90, %r107, %r2;
	shr.u32 	%r108, %r90, 7;
	add.s32 	%r91, %r108, 1;
	and.b32  	%r92, %r91, 7;
	setp.lt.u32 	%p3, %r90, 896;
	@%p3 bra 	$L__BB3_81;
	and.b32  	%r93, %r91, 67108856;
	mov.b32 	%r230, 0;
$L__BB3_80:
	.pragma "nounroll";
	mul.wide.s32 	%rd21, %r231, 4;
	add.s64 	%rd22, %rd3, %rd21;
	mov.b32 	%r110, 0;
	st.global.u32 	[%rd22], %r110;
	st.global.u32 	[%rd22+512], %r110;
	st.global.u32 	[%rd22+1024], %r110;
	st.global.u32 	[%rd22+1536], %r110;
	st.global.u32 	[%rd22+2048], %r110;
	st.global.u32 	[%rd22+2560], %r110;
	st.global.u32 	[%rd22+3072], %r110;
	st.global.u32 	[%rd22+3584], %r110;
	add.s32 	%r231, %r231, 1024;
	add.s32 	%r230, %r230, 8;
	setp.ne.s32 	%p4, %r230, %r93;
	@%p4 bra 	$L__BB3_80;
$L__BB3_81:
	setp.eq.s32 	%p5, %r92, 0;
	@%p5 bra 	$L__BB3_89;
	setp.lt.u32 	%p6, %r92, 4;
	@%p6 bra 	$L__BB3_84;
	mul.wide.s32 	%rd23, %r231, 4;
	add.s64 	%rd24, %rd3, %rd23;
	mov.b32 	%r111, 0;
	st.global.u32 	[%rd24], %r111;
	st.global.u32 	[%rd24+512], %r111;
	st.global.u32 	[%rd24+1024], %r111;
	st.global.u32 	[%rd24+1536], %r111;
	add.s32 	%r231, %r231, 512;
$L__BB3_84:
	and.b32  	%r112, %r91, 3;
	setp.eq.s32 	%p7, %r112, 0;
	@%p7 bra 	$L__BB3_89;
	setp.eq.s32 	%p8, %r112, 1;
	@%p8 bra 	$L__BB3_87;
	mul.wide.s32 	%rd25, %r231, 4;
	add.s64 	%rd26, %rd3, %rd25;
	mov.b32 	%r113, 0;
	st.global.u32 	[%rd26], %r113;
	st.global.u32 	[%rd26+512], %r113;
	add.s32 	%r231, %r231, 256;
$L__BB3_87:
	and.b32  	%r114, %r90, 128;
	setp.ne.s32 	%p9, %r114, 0;
	@%p9 bra 	$L__BB3_89;
	mul.wide.s32 	%rd27, %r231, 4;
	add.s64 	%rd28, %rd3, %rd27;
	mov.b32 	%r115, 0;
	st.global.u32 	[%rd28], %r115;
$L__BB3_89:
	ret;

}
	// .globl	_Z20calc_part_modularityPiS_S_S_Pf
.visible .entry _Z20calc_part_modularityPiS_S_S_Pf(
	.param .u64 .ptr .align 1 _Z20calc_part_modularityPiS_S_S_Pf_param_0,
	.param .u64 .ptr .align 1 _Z20calc_part_modularityPiS_S_S_Pf_param_1,
	.param .u64 .ptr .align 1 _Z20calc_part_modularityPiS_S_S_Pf_param_2,
	.param .u64 .ptr .align 1 _Z20calc_part_modularityPiS_S_S_Pf_param_3,
	.param .u64 .ptr .align 1 _Z20calc_part_modularityPiS_S_S_Pf_param_4
)
{
	.reg .pred 	%p<12>;
	.reg .b32 	%r<23>;
	.reg .b32 	%f<71>;
	.reg .b64 	%rd<15>;

	ld.param.u64 	%rd9, [_Z20calc_part_modularityPiS_S_S_Pf_param_0];
	ld.param.u64 	%rd5, [_Z20calc_part_modularityPiS_S_S_Pf_param_1];
	ld.param.u64 	%rd6, [_Z20calc_part_modularityPiS_S_S_Pf_param_2];
	ld.param.u64 	%rd7, [_Z20calc_part_modularityPiS_S_S_Pf_param_3];
	ld.param.u64 	%rd8, [_Z20calc_part_modularityPiS_S_S_Pf_param_4];
	cvta.to.global.u64 	%rd10, %rd9;
	ld.global.u32 	%r1, [%rd10];
	mov.u32 	%r5, %ctaid.x;
	shl.b32 	%r6, %r5, 7;
	mov.u32 	%r7, %tid.x;
	add.s32 	%r22, %r6, %r7;
	setp.ge.s32 	%p1, %r22, %r1;
	@%p1 bra 	$L__BB4_8;
	cvta.to.global.u64 	%rd11, %rd5;
	ld.global.u32 	%r8, [%rd11];
	cvt.rn.f32.s32 	%f1, %r8;
	add.f32 	%f2, %f1, %f1;
	cvta.to.global.u64 	%rd1, %rd6;
	cvta.to.global.u64 	%rd2, %rd7;
	cvta.to.global.u64 	%rd3, %rd8;
$L__BB4_2:
	mul.wide.s32 	%rd4, %r22, 4;
	add.s64 	%rd12, %rd2, %rd4;
	add.s64 	%rd13, %rd1, %rd4;
	ld.global.u32 	%r9, [%rd13];
	cvt.rn.f32.s32 	%f3, %r9;
	ld.global.u32 	%r10, [%rd12];
	cvt.rn.f32.s32 	%f11, %r10;
	div.rn.f32 	%f4, %f11, %f2;
	abs.f32 	%f5, %f4;
	setp.eq.f32 	%p2, %f4, 0f3F800000;
	mov.f32 	%f70, 0f3F800000;
	@%p2 bra 	$L__BB4_7;
	setp.num.f32 	%p3, %f5, %f5;
	@%p3 bra 	$L__BB4_5;
	mov.f32 	%f67, 0f40000000;
	add.rn.f32 	%f70, %f4, %f67;
	bra.uni 	$L__BB4_7;
$L__BB4_5:
	setp.lt.f32 	%p4, %f5, 0f00800000;
	mul.f32 	%f12, %f5, 0f4B800000;
	selp.f32 	%f13, %f12, %f5, %p4;
	mov.b32 	%r11, %f13;
	add.s32 	%r12, %r11, -1060439283;
	and.b32  	%r13, %r12, -8388608;
	sub.s32 	%r14, %r11, %r13;
	mov.b32 	%f14, %r14;
	cvt.rn.f32.s32 	%f15, %r13;
	selp.f32 	%f16, 0fC1C00000, 0f00000000, %p4;
	fma.rn.f32 	%f17, %f15, 0f34000000, %f16;
	add.f32 	%f18, %f14, 0fBF800000;
	add.f32 	%f19, %f14, 0f3F800000;
	rcp.approx.ftz.f32 	%f20, %f19;
	add.f32 	%f21, %f18, %f18;
	mul.f32 	%f22, %f21, %f20;
	mul.f32 	%f23, %f22, %f22;
	neg.f32 	%f24, %f22;
	sub.f32 	%f25, %f18, %f22;
	add.f32 	%f26, %f25, %f25;
	fma.rn.f32 	%f27, %f24, %f18, %f26;
	mul.rn.f32 	%f28, %f20, %f27;
	fma.rn.f32 	%f29, %f23, 0f3A2C32E4, 0f3B52E7DB;
	fma.rn.f32 	%f30, %f29, %f23, 0f3C93BB73;
	fma.rn.f32 	%f31, %f30, %f23, 0f3DF6384F;
	mul.rn.f32 	%f32, %f31, %f23;
	fma.rn.f32 	%f33, %f22, 0f3FB8AA3B, %f17;
	mul.f32 	%f34, %f32, 0f40400000;
	sub.f32 	%f35, %f17, %f33;
	fma.rn.f32 	%f36, %f22, 0f3FB8AA3B, %f35;
	fma.rn.f32 	%f37, %f28, 0f3FB8AA3B, %f36;
	fma.rn.f32 	%f38, %f22, 0f32A55E34, %f37;
	fma.rn.f32 	%f39, %f34, %f28, %f38;
	fma.rn.f32 	%f40, %f32, %f22, %f39;
	add.rn.f32 	%f41, %f33, %f40;
	mov.f32 	%f42, 0f40000000;
	mul.rn.f32 	%f43, %f41, %f42;
	cvt.rni.f32.f32 	%f44, %f43;
	sub.f32 	%f45, %f43, %f44;
	neg.f32 	%f46, %f43;
	fma.rn.f32 	%f47, %f41, 0f40000000, %f46;
	neg.f32 	%f48, %f33;
	add.rn.f32 	%f49, %f41, %f48;
	neg.f32 	%f50, %f49;
	add.rn.f32 	%f51, %f40, %f50;
	fma.rn.f32 	%f52, %f51, 0f40000000, %f47;
	add.f32 	%f53, %f45, %f52;
	setp.gt.f32 	%p5, %f44, 0f00000000;
	selp.b32 	%r15, 0, -2097152000, %p5;
	setp.neu.f32 	%p6, %f4, 0f00000000;
	setp.neu.f32 	%p7, %f5, 0f7F800000;
	setp.lt.f32 	%p8, %f43, 0f00000000;
	selp.f32 	%f54, 0f00000000, 0f7F800000, %p8;
	abs.f32 	%f55, %f43;
	setp.gt.f32 	%p9, %f55, 0f43180000;
	cvt.rzi.s32.f32 	%r16, %f44;
	shl.b32 	%r17, %r16, 23;
	sub.s32 	%r18, %r17, %r15;
	mov.b32 	%f56, %r18;
	add.s32 	%r19, %r15, 2130706432;
	mov.b32 	%f57, %r19;
	fma.rn.f32 	%f58, %f53, 0f391FCB8E, 0f3AAF85ED;
	fma.rn.f32 	%f59, %f58, %f53, 0f3C1D9856;
	fma.rn.f32 	%f60, %f59, %f53, 0f3D6357BB;
	fma.rn.f32 	%f61, %f60, %f53, 0f3E75FDEC;
	fma.rn.f32 	%f62, %f61, %f53, 0f3F317218;
	fma.rn.f32 	%f63, %f62, %f53, 0f3F800000;
	mul.f32 	%f64, %f63, %f57;
	mul.f32 	%f65, %f64, %f56;
	selp.f32 	%f70, %f54, %f65, %p9;
	and.pred  	%p10, %p6, %p7;
	@%p10 bra 	$L__BB4_7;
	add.f32 	%f66, %f4, %f4;
	mov.b32 	%r20, %f66;
	and.b32  	%r21, %r20, 2147483647;
	mov.b32 	%f70, %r21;
$L__BB4_7:
	div.rn.f32 	%f68, %f3, %f1;
	sub.f32 	%f69, %f68, %f70;
	add.s64 	%rd14, %rd3, %rd4;
	st.global.f32 	[%rd14], %f69;
	add.s32 	%r22, %r22, 128;
	setp.lt.s32 	%p11, %r22, %r1;
	@%p11 bra 	$L__BB4_2;
$L__BB4_8:
	ret;

}


// ===== COMPILED SASS (sm_100) =====

	.target	sm_100

	.elftype	@"ET_EXEC"


//--------------------- .note.nv.tkinfo           --------------------------
	.section	.note.nv.tkinfo,"",@"SHT_NOTE"
	.sectionflags	@"SHF_NOTE_NV_TKINFO"
	.tkinfo
        /*0018*/ 	.word	0x00000002
        /*0030*/ 	.string	""
        /*0030*/ 	.string	"ptxas"
        /*0030*/ 	.string	"Cuda compilation tools, release 13.0, V13.0.88"
        /*0030*/ 	.string	"Build cuda_13.0.r13.0/compiler.36424714_0"
        /*0030*/ 	.string	"-arch sm_100 -m 64 "



//--------------------- .note.nv.cuinfo           --------------------------
	.section	.note.nv.cuinfo,"",@"SHT_NOTE"
	.sectionflags	@"SHF_NOTE_NV_CUINFO"
        /*0018*/ 	.short	0x0002
        /*001a*/ 	.short	0x0064
        /*001c*/ 	.short	0x0082
	.zero		2


//--------------------- .nv.info                  --------------------------
	.section	.nv.info,"",@"SHT_CUDA_INFO"
	.align	4


	//----- nvinfo : EIATTR_REGCOUNT
	.align		4
        /*0000*/ 	.byte	0x04, 0x2f
        /*0002*/ 	.short	(.L_1 - .L_0)
	.align		4
.L_0:
        /*0004*/ 	.word	index@(_Z10move_nodesPiS_S_S_S_S_S_S_)
        /*0008*/ 	.word	0x00000030


	//----- nvinfo : EIATTR_FRAME_SIZE
	.align		4
.L_1:
        /*000c*/ 	.byte	0x04, 0x11
        /*000e*/ 	.short	(.L_3 - .L_2)
	.align		4
.L_2:
        /*0010*/ 	.word	index@($__internal_2_$__cuda_sm20_div_rn_f64_full)
        /*0014*/ 	.word	0x00000000


	//----- nvinfo : EIATTR_FRAME_SIZE
	.align		4
.L_3:
        /*0018*/ 	.byte	0x04, 0x11
        /*001a*/ 	.short	(.L_5 - .L_4)
	.align		4
.L_4:
        /*001c*/ 	.word	index@($__internal_1_$__cuda_sm20_dblrcp_rn_slowpath_v3)
        /*0020*/ 	.word	0x00000000


	//----- nvinfo : EIATTR_FRAME_SIZE
	.align		4
.L_5:
        /*0024*/ 	.byte	0x04, 0x11
        /*0026*/ 	.short	(.L_7 - .L_6)
	.align		4
.L_6:
        /*0028*/ 	.word	index@(_Z10move_nodesPiS_S_S_S_S_S_S_)
        /*002c*/ 	.word	0x00000000


	//----- nvinfo : EIATTR_REGCOUNT
	.align		4
.L_7:
        /*0030*/ 	.byte	0x04, 0x2f
        /*0032*/ 	.short	(.L_9 - .L_8)
	.align		4
.L_8:
        /*0034*/ 	.word	index@(_Z27calculate_community_degreesPiS_S_S_)
        /*0038*/ 	.word	0x00000020


	//----- nvinfo : EIATTR_FRAME_SIZE
	.align		4
.L_9:
        /*003c*/ 	.byte	0x04, 0x11
        /*003e*/ 	.short	(.L_11 - .L_10)
	.align		4
.L_10:
        /*0040*/ 	.word	index@(_Z27calculate_community_degreesPiS_S_S_)
        /*0044*/ 	.word	0x00000000


	//----- nvinfo : EIATTR_REGCOUNT
	.align		4
.L_11:
        /*0048*/ 	.byte	0x04, 0x2f
        /*004a*/ 	.short	(.L_13 - .L_12)
	.align		4
.L_12:
        /*004c*/ 	.word	index@(_Z34calculate_community_internal_edgesPiS_S_S_S_)
        /*0050*/ 	.word	0x00000020


	//----- nvinfo : EIATTR_FRAME_SIZE
	.align		4
.L_13:
        /*0054*/ 	.byte	0x04, 0x11
        /*0056*/ 	.short	(.L_15 - .L_14)
	.align		4
.L_14:
        /*0058*/ 	.word	index@(_Z34calculate_community_internal_edgesPiS_S_S_S_)
        /*005c*/ 	.word	0x00000000


	//----- nvinfo : EIATTR_REGCOUNT
	.align		4
.L_15:
        /*0060*/ 	.byte	0x04, 0x2f
        /*0062*/ 	.short	(.L_17 - .L_16)
	.align		4
.L_16:
        /*0064*/ 	.word	index@(_Z32calculate_community_internal_sumPiS_S_S_)
        /*0068*/ 	.word	0x00000020


	//----- nvinfo : EIATTR_FRAME_SIZE
	.align		4
.L_17:
        /*006c*/ 	.byte	0x04, 0x11
        /*006e*/ 	.short	(.L_19 - .L_18)
	.align		4
.L_18:
        /*0070*/ 	.word	index@(_Z32calculate_community_internal_sumPiS_S_S_)
        /*0074*/ 	.word	0x00000000


	//----- nvinfo : EIATTR_REGCOUNT
	.align		4
.L_19:
        /*0078*/ 	.byte	0x04, 0x2f
        /*007a*/ 	.short	(.L_21 - .L_20)
	.align		4
.L_20:
        /*007c*/ 	.word	index@(_Z20calc_part_modularityPiS_S_S_Pf)
        /*0080*/ 	.word	0x0000001c


	//----- nvinfo : EIATTR_FRAME_SIZE
	.align		4
.L_21:
        /*0084*/ 	.byte	0x04, 0x11
        /*0086*/ 	.short	(.L_23 - .L_22)
	.align		4
.L_22:
        /*0088*/ 	.word	index@($__internal_0_$__cuda_sm3x_div_rn_noftz_f32_slowpath)
        /*008c*/ 	.word	0x00000000


	//----- nvinfo : EIATTR_FRAME_SIZE
	.align		4
.L_23:
        /*0090*/ 	.byte	0x04, 0x11
        /*0092*/ 	.short	(.L_25 - .L_24)
	.align		4
.L_24:
        /*0094*/ 	.word	index@(_Z20calc_part_modularityPiS_S_S_Pf)
        /*0098*/ 	.word	0x00000000


	//----- nvinfo : EIATTR_MIN_STACK_SIZE
	.align		4
.L_25:
        /*009c*/ 	.byte	0x04, 0x12
        /*009e*/ 	.short	(.L_27 - .L_26)
	.align		4
.L_26:
        /*00a0*/ 	.word	index@(_Z20calc_part_modularityPiS_S_S_Pf)
        /*00a4*/ 	.word	0x00000000


	//----- nvinfo : EIATTR_MIN_STACK_SIZE
	.align		4
.L_27:
        /*00a8*/ 	.byte	0x04, 0x12
        /*00aa*/ 	.short	(.L_29 - .L_28)
	.align		4
.L_28:
        /*00ac*/ 	.word	index@(_Z32calculate_community_internal_sumPiS_S_S_)
        /*00b0*/ 	.word	0x00000000


	//----- nvinfo : EIATTR_MIN_STACK_SIZE
	.align		4
.L_29:
        /*00b4*/ 	.byte	0x04, 0x12
        /*00b6*/ 	.short	(.L_31 - .L_30)
	.align		4
.L_30:
        /*00b8*/ 	.word	index@(_Z34calculate_community_internal_edgesPiS_S_S_S_)
        /*00bc*/ 	.word	0x00000000


	//----- nvinfo : EIATTR_MIN_STACK_SIZE
	.align		4
.L_31:
        /*00c0*/ 	.byte	0x04, 0x12
        /*00c2*/ 	.short	(.L_33 - .L_32)
	.align		4
.L_32:
        /*00c4*/ 	.word	index@(_Z27calculate_community_degreesPiS_S_S_)
        /*00c8*/ 	.word	0x00000000


	//----- nvinfo : EIATTR_MIN_STACK_SIZE
	.align		4
.L_33:
        /*00cc*/ 	.byte	0x04, 0x12
        /*00ce*/ 	.short	(.L_35 - .L_34)
	.align		4
.L_34:
        /*00d0*/ 	.word	index@(_Z10move_nodesPiS_S_S_S_S_S_S_)
        /*00d4*/ 	.word	0x00000000
.L_35:


//--------------------- .nv.compat                --------------------------
	.section	.nv.compat,"",@"SHT_CUDA_COMPAT_INFO"
	.align	4
        /*0000*/ 	.byte	0x02, 0x09, 0x00, 0x00, 0x02, 0x02, 0x01, 0x00, 0x02, 0x05, 0x05, 0x00, 0x03, 0x07, 0x01, 0x01
        /*0010*/ 	.byte	0x02, 0x03, 0x00, 0x00, 0x02, 0x06, 0x01, 0x00, 0x04, 0x0b, 0x08, 0x00, 0x01, 0x00, 0x00, 0x00
        /*0020*/ 	.byte	0x00, 0x00, 0x00, 0x00


//--------------------- .nv.info._Z20calc_part_modularityPiS_S_S_Pf --------------------------
	.section	.nv.info._Z20calc_part_modularityPiS_S_S_Pf,"",@"SHT_CUDA_INFO"
	.sectionflags	@""
	.align	4


	//----- nvinfo : EIATTR_CUDA_API_VERSION
	.align		4
        /*0000*/ 	.byte	0x04, 0x37
        /*0002*/ 	.short	(.L_37 - .L_36)
.L_36:
        /*0004*/ 	.word	0x00000082


	//----- nvinfo : EIATTR_KPARAM_INFO
	.align		4
.L_37:
        /*0008*/ 	.byte	0x04, 0x17
        /*000a*/ 	.short	(.L_39 - .L_38)
.L_38:
        /*000c*/ 	.word	0x00000000
        /*0010*/ 	.short	0x0004
        /*0012*/ 	.short	0x0020
        /*0014*/ 	.byte	0x00, 0xf5, 0x21, 0x00


	//----- nvinfo : EIATTR_KPARAM_INFO
	.align		4
.L_39:
        /*0018*/ 	.byte	0x04, 0x17
        /*001a*/ 	.short	(.L_41 - .L_40)
.L_40:
        /*001c*/ 	.word	0x00000000
        /*0020*/ 	.short	0x0003
        /*0022*/ 	.short	0x0018
        /*0024*/ 	.byte	0x00, 0xf5, 0x21, 0x00


	//----- nvinfo : EIATTR_KPARAM_INFO
	.align		4
.L_41:
        /*0028*/ 	.byte	0x04, 0x17
        /*002a*/ 	.short	(.L_43 - .L_42)
.L_42:
        /*002c*/ 	.word	0x00000000
        /*0030*/ 	.short	0x0002
        /*0032*/ 	.short	0x0010
        /*0034*/ 	.byte	0x00, 0xf5, 0x21, 0x00


	//----- nvinfo : EIATTR_KPARAM_INFO
	.align		4
.L_43:
        /*0038*/ 	.byte	0x04, 0x17
        /*003a*/ 	.short	(.L_45 - .L_44)
.L_44:
        /*003c*/ 	.word	0x00000000
        /*0040*/ 	.short	0x0001
        /*0042*/ 	.short	0x0008
        /*0044*/ 	.byte	0x00, 0xf5, 0x21, 0x00


	//----- nvinfo : EIATTR_KPARAM_INFO
	.align		4
.L_45:
        /*0048*/ 	.byte	0x04, 0x17
        /*004a*/ 	.short	(.L_47 - .L_46)
.L_46:
        /*004c*/ 	.word	0x00000000
        /*0050*/ 	.short	0x0000
        /*0052*/ 	.short	0x0000
        /*0054*/ 	.byte	0x00, 0xf5, 0x21, 0x00


	//----- nvinfo : EIATTR_SPARSE_MMA_MASK
	.align		4
.L_47:
        /*0058*/ 	.byte	0x03, 0x50
        /*005a*/ 	.short	0x0000


	//----- nvinfo : EIATTR_MAXREG_COUNT
	.align		4
        /*005c*/ 	.byte	0x03, 0x1b
        /*005e*/ 	.short	0x00ff


	//----- nvinfo : EIATTR_MERCURY_ISA_VERSION
	.align		4
        /*0060*/ 	.byte	0x03, 0x5f
        /*0062*/ 	.short	0x0101


	//----- nvinfo : EIATTR_VRC_CTA_INIT_COUNT
	.align		4
        /*0064*/ 	.byte	0x02, 0x4a
	.zero		1
	.zero		1


	//----- nvinfo : EIATTR_EXIT_INSTR_OFFSETS
	.align		4
        /*0068*/ 	.byte	0x04, 0x1c
        /*006a*/ 	.short	(.L_49 - .L_48)


	//   ....[0]....
.L_48:
        /*006c*/ 	.word	0x00000080


	//   ....[1]....
        /*0070*/ 	.word	0x000007f0


	//----- nvinfo : EIATTR_CRS_STACK_SIZE
	.align		4
.L_49:
        /*0074*/ 	.byte	0x04, 0x1e
        /*0076*/ 	.short	(.L_51 - .L_50)
.L_50:
        /*0078*/ 	.word	0x00000000


	//----- nvinfo : EIATTR_CBANK_PARAM_SIZE
	.align		4
.L_51:
        /*007c*/ 	.byte	0x03, 0x19
        /*007e*/ 	.short	0x0028


	//----- nvinfo : EIATTR_PARAM_CBANK
	.align		4
        /*0080*/ 	.byte	0x04, 0x0a
        /*0082*/ 	.short	(.L_53 - .L_52)
	.align		4
.L_52:
        /*0084*/ 	.word	index@(.nv.constant0._Z20calc_part_modularityPiS_S_S_Pf)
        /*0088*/ 	.short	0x0380
        /*008a*/ 	.short	0x0028


	//----- nvinfo : EIATTR_SW_WAR
	.align		4
.L_53:
        /*008c*/ 	.byte	0x04, 0x36
        /*008e*/ 	.short	(.L_55 - .L_54)
.L_54:
        /*0090*/ 	.word	0x00000008
.L_55:


//--------------------- .nv.info._Z32calculate_community_internal_sumPiS_S_S_ --------------------------
	.section	.nv.info._Z32calculate_community_internal_sumPiS_S_S_,"",@"SHT_CUDA_INFO"
	.sectionflags	@""
	.align	4


	//----- nvinfo : EIATTR_CUDA_API_VERSION
	.align		4
        /*0000*/ 	.byte	0x04, 0x37
        /*0002*/ 	.short	(.L_57 - .L_56)
.L_56:
        /*0004*/ 	.word	0x00000082


	//----- nvinfo : EIATTR_KPARAM_INFO
	.align		4
.L_57:
        /*0008*/ 	.byte	0x04, 0x17
        /*000a*/ 	.short	(.L_59 - .L_58)
.L_58:
        /*000c*/ 	.word	0x00000000
        /*0010*/ 	.short	0x0003
        /*0012*/ 	.short	0x0018
        /*0014*/ 	.byte	0x00, 0xf5, 0x21, 0x00


	//----- nvinfo : EIATTR_KPARAM_INFO
	.align		4
.L_59:
        /*0018*/ 	.byte	0x04, 0x17
        /*001a*/ 	.short	(.L_61 - .L_60)
.L_60:
        /*001c*/ 	.word	0x00000000
        /*0020*/ 	.short	0x0002
        /*0022*/ 	.short	0x0010
        /*0024*/ 	.byte	0x00, 0xf5, 0x21, 0x00


	//----- nvinfo : EIATTR_KPARAM_INFO
	.align		4
.L_61:
        /*0028*/ 	.byte	0x04, 0x17
        /*002a*/ 	.short	(.L_63 - .L_62)
.L_62:
        /*002c*/ 	.word	0x00000000
        /*0030*/ 	.short	0x0001
        /*0032*/ 	.short	0x0008
        /*0034*/ 	.byte	0x00, 0xf5, 0x21, 0x00


	//----- nvinfo : EIATTR_KPARAM_INFO
	.align		4
.L_63:
        /*0038*/ 	.byte	0x04, 0x17
        /*003a*/ 	.short	(.L_65 - .L_64)
.L_64:
        /*003c*/ 	.word	0x00000000
        /*0040*/ 	.short	0x0000
        /*0042*/ 	.short	0x0000
        /*0044*/ 	.byte	0x00, 0xf5, 0x21, 0x00


	//----- nvinfo : EIATTR_SPARSE_MMA_MASK
	.align		4
.L_65:
        /*0048*/ 	.byte	0x03, 0x50
        /*004a*/ 	.short	0x0000


	//----- nvinfo : EIATTR_MAXREG_COUNT
	.align		4
        /*004c*/ 	.byte	0x03, 0x1b
        /*004e*/ 	.short	0x00ff


	//----- nvinfo : EIATTR_MERCURY_ISA_VERSION
	.align		4
        /*0050*/ 	.byte	0x03, 0x5f
        /*0052*/ 	.short	0x0101


	//----- nvinfo : EIATTR_VRC_CTA_INIT_COUNT
	.align		4
        /*0054*/ 	.byte	0x02, 0x4a
	.zero		1
	.zero		1


	//----- nvinfo : EIATTR_EXIT_INSTR_OFFSETS
	.align		4
        /*0058*/ 	.byte	0x04, 0x1c
        /*005a*/ 	.short	(.L_67 - .L_66)


	//   ....[0]....
.L_66:
        /*005c*/ 	.word	0x00000080


	//   ....[1]....
        /*0060*/ 	.word	0x00000d50


	//   ....[2]....
        /*0064*/ 	.word	0x00000f10


	//   ....[3]....
        /*0068*/ 	.word	0x00000fa0


	//   ....[4]....
        /*006c*/ 	.word	0x00001020


	//   ....[5]....
        /*0070*/ 	.word	0x00001070


	//----- nvinfo : EIATTR_CRS_STACK_SIZE
	.align		4
.L_67:
        /*0074*/ 	.byte	0x04, 0x1e
        /*0076*/ 	.short	(.L_69 - .L_68)
.L_68:
        /*0078*/ 	.word	0x00000000


	//----- nvinfo : EIATTR_CBANK_PARAM_SIZE
	.align		4
.L_69:
        /*007c*/ 	.byte	0x03, 0x19
        /*007e*/ 	.short	0x0020


	//----- nvinfo : EIATTR_PARAM_CBANK
	.align		4
        /*0080*/ 	.byte	0x04, 0x0a
        /*0082*/ 	.short	(.L_71 - .L_70)
	.align		4
.L_70:
        /*0084*/ 	.word	index@(.nv.constant0._Z32calculate_community_internal_sumPiS_S_S_)
        /*0088*/ 	.short	0x0380
        /*008a*/ 	.short	0x0020


	//----- nvinfo : EIATTR_SW_WAR
	.align		4
.L_71:
        /*008c*/ 	.byte	0x04, 0x36
        /*008e*/ 	.short	(.L_73 - .L_72)
.L_72:
        /*0090*/ 	.word	0x00000008
.L_73:


//--------------------- .nv.info._Z34calculate_community_internal_edgesPiS_S_S_S_ --------------------------
	.section	.nv.info._Z34calculate_community_internal_edgesPiS_S_S_S_,"",@"SHT_CUDA_INFO"
	.sectionflags	@""
	.align	4


	//----- nvinfo : EIATTR_CUDA_API_VERSION
	.align		4
        /*0000*/ 	.byte	0x04, 0x37
        /*0002*/ 	.short	(.L_75 - .L_74)
.L_74:
        /*0004*/ 	.word	0x00000082


	//----- nvinfo : EIATTR_KPARAM_INFO
	.align		4
.L_75:
        /*0008*/ 	.byte	0x04, 0x17
        /*000a*/ 	.short	(.L_77 - .L_76)
.L_76:
        /*000c*/ 	.word	0x00000000
        /*0010*/ 	.short	0x0004
        /*0012*/ 	.short	0x0020
        /*0014*/ 	.byte	0x00, 0xf5, 0x21, 0x00


	//----- nvinfo : EIATTR_KPARAM_INFO
	.align		4
.L_77:
        /*0018*/ 	.byte	0x04, 0x17
        /*001a*/ 	.short	(.L_79 - .L_78)
.L_78:
        /*001c*/ 	.word	0x00000000
        /*0020*/ 	.short	0x0003
        /*0022*/ 	.short	0x0018
        /*0024*/ 	.byte	0x00, 0xf5, 0x21, 0x00


	//----- nvinfo : EIATTR_KPARAM_INFO
	.align		4
.L_79:
        /*0028*/ 	.byte	0x04, 0x17
        /*002a*/ 	.short	(.L_81 - .L_80)
.L_80:
        /*002c*/ 	.word	0x00000000
        /*0030*/ 	.short	0x0002
        /*0032*/ 	.short	0x0010
        /*0034*/ 	.byte	0x00, 0xf5, 0x21, 0x00


	//----- nvinfo : EIATTR_KPARAM_INFO
	.align		4
.L_81:
        /*0038*/ 	.byte	0x04, 0x17
        /*003a*/ 	.short	(.L_83 - .L_82)
.L_82:
        /*003c*/ 	.word	0x00000000
        /*0040*/ 	.short	0x0001
        /*0042*/ 	.short	0x0008
        /*0044*/ 	.byte	0x00, 0xf5, 0x21, 0x00


	//----- nvinfo : EIATTR_KPARAM_INFO
	.align		4
.L_83:
        /*0048*/ 	.byte	0x04, 0x17
        /*004a*/ 	.short	(.L_85 - .L_84)
.L_84:
        /*004c*/ 	.word	0x00000000
        /*0050*/ 	.short	0x0000
        /*0052*/ 	.short	0x0000
        /*0054*/ 	.byte	0x00, 0xf5, 0x21, 0x00


	//----- nvinfo : EIATTR_SPARSE_MMA_MASK
	.align		4
.L_85:
        /*0058*/ 	.byte	0x03, 0x50
        /*005a*/ 	.short	0x0000


	//----- nvinfo : EIATTR_MAXREG_COUNT
	.align		4
        /*005c*/ 	.byte	0x03, 0x1b
        /*005e*/ 	.short	0x00ff


	//----- nvinfo : EIATTR_MERCURY_ISA_VERSION
	.align		4
        /*0060*/ 	.byte	0x03, 0x5f
        /*0062*/ 	.short	0x0101


	//----- nvinfo : EIATTR_VRC_CTA_INIT_COUNT
	.align		4
        /*0064*/ 	.byte	0x02, 0x4a
	.zero		1
	.zero		1


	//----- nvinfo : EIATTR_EXIT_INSTR_OFFSETS
	.align		4
        /*0068*/ 	.byte	0x04, 0x1c
        /*006a*/ 	.short	(.L_87 - .L_86)


	//   ....[0]....
.L_86:
        /*006c*/ 	.word	0x00000080


	//   ....[1]....
        /*0070*/ 	.word	0x000010d0


	//----- nvinfo : EIATTR_CRS_STACK_SIZE
	.align		4
.L_87:
        /*0074*/ 	.byte	0x04, 0x1e
        /*0076*/ 	.short	(.L_89 - .L_88)
.L_88:
        /*0078*/ 	.word	0x00000000


	//----- nvinfo : EIATTR_CBANK_PARAM_SIZE
	.align		4
.L_89:
        /*007c*/ 	.byte	0x03, 0x19
        /*007e*/ 	.short	0x0028


	//----- nvinfo : EIATTR_PARAM_CBANK
	.align		4
        /*0080*/ 	.byte	0x04, 0x0a
        /*0082*/ 	.short	(.L_91 - .L_90)
	.align		4
.L_90:
        /*0084*/ 	.word	index@(.nv.constant0._Z34calculate_community_internal_edgesPiS_S_S_S_)
        /*0088*/ 	.short	0x0380
        /*008a*/ 	.short	0x0028


	//----- nvinfo : EIATTR_SW_WAR
	.align		4
.L_91:
        /*008c*/ 	.byte	0x04, 0x36
        /*008e*/ 	.short	(.L_93 - .L_92)
.L_92:
        /*0090*/ 	.word	0x00000008
.L_93:


//--------------------- .nv.info._Z27calculate_community_degreesPiS_S_S_ --------------------------
	.section	.nv.info._Z27calculate_community_degreesPiS_S_S_,"",@"SHT_CUDA_INFO"
	.sectionflags	@""
	.align	4


	//----- nvinfo : EIATTR_CUDA_API_VERSION
	.align		4
        /*0000*/ 	.byte	0x04, 0x37
        /*0002*/ 	.short	(.L_95 - .L_94)
.L_94:
        /*0004*/ 	.word	0x00000082


	//----- nvinfo : EIATTR_KPARAM_INFO
	.align		4
.L_95:
        /*0008*/ 	.byte	0x04, 0x17
        /*000a*/ 	.short	(.L_97 - .L_96)
.L_96:
        /*000c*/ 	.word	0x00000000
        /*0010*/ 	.short	0x0003
        /*0012*/ 	.short	0x0018
        /*0014*/ 	.byte	0x00, 0xf5, 0x21, 0x00


	//----- nvinfo : EIATTR_KPARAM_INFO
	.align		4
.L_97:
        /*0018*/ 	.byte	0x04, 0x17
        /*001a*/ 	.short	(.L_99 - .L_98)
.L_98:
        /*001c*/ 	.word	0x00000000
        /*0020*/ 	.short	0x0002
        /*0022*/ 	.short	0x0010
        /*0024*/ 	.byte	0x00, 0xf5, 0x21, 0x00


	//----- nvinfo : EIATTR_KPARAM_INFO
	.align		4
.L_99:
        /*0028*/ 	.byte	0x04, 0x17
        /*002a*/ 	.short	(.L_101 - .L_100)
.L_100:
        /*002c*/ 	.word	0x00000000
        /*0030*/ 	.short	0x0001
        /*0032*/ 	.short	0x0008
        /*0034*/ 	.byte	0x00, 0xf5, 0x21, 0x00


	//----- nvinfo : EIATTR_KPARAM_INFO
	.align		4
.L_101:
        /*0038*/ 	.byte	0x04, 0x17
        /*003a*/ 	.short	(.L_103 - .L_102)
.L_102:
        /*003c*/ 	.word	0x00000000
        /*0040*/ 	.short	0x0000
        /*0042*/ 	.short	0x0000
        /*0044*/ 	.byte	0x00, 0xf5, 0x21, 0x00


	//----- nvinfo : EIATTR_SPARSE_MMA_MASK
	.align		4
.L_103:
        /*0048*/ 	.byte	0x03, 0x50
        /*004a*/ 	.short	0x0000


	//----- nvinfo : EIATTR_MAXREG_COUNT
	.align		4
        /*004c*/ 	.byte	0x03, 0x1b
        /*004e*/ 	.short	0x00ff


	//----- nvinfo : EIATTR_MERCURY_ISA_VERSION
	.align		4
        /*0050*/ 	.byte	0x03, 0x5f
        /*0052*/ 	.short	0x0101


	//----- nvinfo : EIATTR_VRC_CTA_INIT_COUNT
	.align		4
        /*0054*/ 	.byte	0x02, 0x4a
	.zero		1
	.zero		1


	//----- nvinfo : EIATTR_EXIT_INSTR_OFFSETS
	.align		4
        /*0058*/ 	.byte	0x04, 0x1c
        /*005a*/ 	.short	(.L_105 - .L_104)


	//   ....[0]....
.L_104:
        /*005c*/ 	.word	0x00000080


	//   ....[1]....
        /*0060*/ 	.word	0x00000d30


	//   ....[2]....
        /*0064*/ 	.word	0x00000ef0


	//   ....[3]....
        /*0068*/ 	.word	0x00000f80


	//   ....[4]....
        /*006c*/ 	.word	0x00001000


	//   ....[5]....
        /*0070*/ 	.word	0x00001050


	//----- nvinfo : EIATTR_CRS_STACK_SIZE
	.align		4
.L_105:
        /*0074*/ 	.byte	0x04, 0x1e
        /*0076*/ 	.short	(.L_107 - .L_106)
.L_106:
        /*0078*/ 	.word	0x00000000


	//----- nvinfo : EIATTR_CBANK_PARAM_SIZE
	.align		4
.L_107:
        /*007c*/ 	.byte	0x03, 0x19
        /*007e*/ 	.short	0x0020


	//----- nvinfo : EIATTR_PARAM_CBANK
	.align		4
        /*0080*/ 	.byte	0x04, 0x0a
        /*0082*/ 	.short	(.L_109 - .L_108)
	.align		4
.L_108:
        /*0084*/ 	.word	index@(.nv.constant0._Z27calculate_community_degreesPiS_S_S_)
        /*0088*/ 	.short	0x0380
        /*008a*/ 	.short	0x0020


	//----- nvinfo : EIATTR_SW_WAR
	.align		4
.L_109:
        /*008c*/ 	.byte	0x04, 0x36
        /*008e*/ 	.short	(.L_111 - .L_110)
.L_110:
        /*0090*/ 	.word	0x00000008
.L_111:


//--------------------- .nv.info._Z10move_nodesPiS_S_S_S_S_S_S_ --------------------------
	.section	.nv.info._Z10move_nodesPiS_S_S_S_S_S_S_,"",@"SHT_CUDA_INFO"
	.sectionflags	@""
	.align	4


	//----- nvinfo : EIATTR_CUDA_API_VERSION
	.align		4
        /*0000*/ 	.byte	0x04, 0x37
        /*0002*/ 	.short	(.L_113 - .L_112)
.L_112:
        /*0004*/ 	.word	0x00000082


	//----- nvinfo : EIATTR_KPARAM_INFO
	.align		4
.L_113:
        /*0008*/ 	.byte	0x04, 0x17
        /*000a*/ 	.short	(.L_115 - .L_114)
.L_114:
        /*000c*/ 	.word	0x00000000
        /*0010*/ 	.short	0x0007
        /*0012*/ 	.short	0x0038
        /*0014*/ 	.byte	0x00, 0xf5, 0x21, 0x00


	//----- nvinfo : EIATTR_KPARAM_INFO
	.align		4
.L_115:
        /*0018*/ 	.byte	0x04, 0x17
        /*001a*/ 	.short	(.L_117 - .L_116)
.L_116:
        /*001c*/ 	.word	0x00000000
        /*0020*/ 	.short	0x0006
        /*0022*/ 	.short	0x0030
        /*0024*/ 	.byte	0x00, 0xf5, 0x21, 0x00


	//----- nvinfo : EIATTR_KPARAM_INFO
	.align		4
.L_117:
        /*0028*/ 	.byte	0x04, 0x17
        /*002a*/ 	.short	(.L_119 - .L_118)
.L_118:
        /*002c*/ 	.word	0x00000000
        /*0030*/ 	.short	0x0005
        /*0032*/ 	.short	0x0028
        /*0034*/ 	.byte	0x00, 0xf5, 0x21, 0x00


	//----- nvinfo : EIATTR_KPARAM_INFO
	.align		4
.L_119:
        /*0038*/ 	.byte	0x04, 0x17
        /*003a*/ 	.short	(.L_121 - .L_120)
.L_120:
        /*003c*/ 	.word	0x00000000
        /*0040*/ 	.short	0x0004
        /*0042*/ 	.short	0x0020
        /*0044*/ 	.byte	0x00, 0xf5, 0x21, 0x00


	//----- nvinfo : EIATTR_KPARAM_INFO
	.align		4
.L_121:
        /*0048*/ 	.byte	0x04, 0x17
        /*004a*/ 	.short	(.L_123 - .L_122)
.L_122:
        /*004c*/ 	.word	0x00000000
        /*0050*/ 	.short	0x0003
        /*0052*/ 	.short	0x0018
        /*0054*/ 	.byte	0x00, 0xf5, 0x21, 0x00


	//----- nvinfo : EIATTR_KPARAM_INFO
	.align		4
.L_123:
        /*0058*/ 	.byte	0x04, 0x17
        /*005a*/ 	.short	(.L_125 - .L_124)
.L_124:
        /*005c*/ 	.word	0x00000000
        /*0060*/ 	.short	0x0002
        /*0062*/ 	.short	0x0010
        /*0064*/ 	.byte	0x00, 0xf5, 0x21, 0x00


	//----- nvinfo : EIATTR_KPARAM_INFO
	.align		4
.L_125:
        /*0068*/ 	.byte	0x04, 0x17
        /*006a*/ 	.short	(.L_127 - .L_126)
.L_126:
        /*006c*/ 	.word	0x00000000
        /*0070*/ 	.short	0x0001
        /*0072*/ 	.short	0x0008
        /*0074*/ 	.byte	0x00, 0xf5, 0x21, 0x00


	//----- nvinfo : EIATTR_KPARAM_INFO
	.align		4
.L_127:
        /*0078*/ 	.byte	0x04, 0x17
        /*007a*/ 	.short	(.L_129 - .L_128)
.L_128:
        /*007c*/ 	.word	0x00000000
        /*0080*/ 	.short	0x0000
        /*0082*/ 	.short	0x0000
        /*0084*/ 	.byte	0x00, 0xf5, 0x21, 0x00


	//----- nvinfo : EIATTR_SPARSE_MMA_MASK
	.align		4
.L_129:
        /*0088*/ 	.byte	0x03, 0x50
        /*008a*/ 	.short	0x0000


	//----- nvinfo : EIATTR_MAXREG_COUNT
	.align		4
        /*008c*/ 	.byte	0x03, 0x1b
        /*008e*/ 	.short	0x00ff


	//----- nvinfo : EIATTR_MERCURY_ISA_VERSION
	.align		4
        /*0090*/ 	.byte	0x03, 0x5f
        /*0092*/ 	.short	0x0101


	//----- nvinfo : EIATTR_VRC_CTA_INIT_COUNT
	.align		4
        /*0094*/ 	.byte	0x02, 0x4a
	.zero		1
	.zero		1


	//----- nvinfo : EIATTR_EXIT_INSTR_OFFSETS
	.align		4
        /*0098*/ 	.byte	0x04, 0x1c
        /*009a*/ 	.short	(.L_131 - .L_130)


	//   ....[0]....
.L_130:
        /*009c*/ 	.word	0x00000080


	//   ....[1]....
        /*00a0*/ 	.word	0x00001640


	//----- nvinfo : EIATTR_CRS_STACK_SIZE
	.align		4
.L_131:
        /*00a4*/ 	.byte	0x04, 0x1e
        /*00a6*/ 	.short	(.L_133 - .L_132)
.L_132:
        /*00a8*/ 	.word	0x00000000


	//----- nvinfo : EIATTR_CBANK_PARAM_SIZE
	.align		4
.L_133:
        /*00ac*/ 	.byte	0x03, 0x19
        /*00ae*/ 	.short	0x0040


	//----- nvinfo : EIATTR_PARAM_CBANK
	.align		4
        /*00b0*/ 	.byte	0x04, 0x0a
        /*00b2*/ 	.short	(.L_135 - .L_134)
	.align		4
.L_134:
        /*00b4*/ 	.word	index@(.nv.constant0._Z10move_nodesPiS_S_S_S_S_S_S_)
        /*00b8*/ 	.short	0x0380
        /*00ba*/ 	.short	0x0040


	//----- nvinfo : EIATTR_SW_WAR
	.align		4
.L_135:
        /*00bc*/ 	.byte	0x04, 0x36
        /*00be*/ 	.short	(.L_137 - .L_136)
.L_136:
        /*00c0*/ 	.word	0x00000008
.L_137:


//--------------------- .nv.callgraph             --------------------------
	.section	.nv.callgraph,"",@"SHT_CUDA_CALLGRAPH"
	.align	4
	.sectionentsize	8
	.align		4
        /*0000*/ 	.word	0x00000000
	.align		4
        /*0004*/ 	.word	0xffffffff
	.align		4
        /*0008*/ 	.word	0x00000000
	.align		4
        /*000c*/ 	.word	0xfffffffe
	.align		4
        /*0010*/ 	.word	0x00000000
	.align		4
        /*0014*/ 	.word	0xfffffffd
	.align		4
        /*0018*/ 	.word	0x00000000
	.align		4
        /*001c*/ 	.word	0xfffffffc


//--------------------- .text._Z20calc_part_modularityPiS_S_S_Pf --------------------------
	.section	.text._Z20calc_part_modularityPiS_S_S_Pf,"ax",@progbits
	.align	128
        .global         _Z20calc_part_modularityPiS_S_S_Pf
        .type           _Z20calc_part_modularityPiS_S_S_Pf,@function
        .size           _Z20calc_part_modularityPiS_S_S_Pf,(.L_x_89 - _Z20calc_part_modularityPiS_S_S_Pf)
        .other          _Z20calc_part_modularityPiS_S_S_Pf,@"STO_CUDA_ENTRY STV_DEFAULT"
_Z20calc_part_modularityPiS_S_S_Pf:
.text._Z20calc_part_modularityPiS_S_S_Pf:
[----:B------:R-:W-:Y:S08]  /*0000*/  LDC R1, c[0x0][0x37c] ;  /* 0x0000df00ff017b82 */ /* 0x000ff00000000800 */
[----:B------:R-:W0:Y:S01]  /*0010*/  LDC.64 R10, c[0x0][0x380] ;  /* 0x0000e000ff0a7b82 */ /* 0x000e220000000a00 */
[----:B------:R-:W0:Y:S02]  /*0020*/  LDCU.64 UR4, c[0x0][0x358] ;  /* 0x00006b00ff0477ac */ /* 0x000e240008000a00 */
[----:B0-----:R-:W2:Y:S01]  /*0030*/  LDG.E R10, desc[UR4][R10.64] ;  /* 0x000000040a0a7981 */ /* 0x001ea2000c1e1900 */
[----:B------:R-:W0:Y:S01]  /*0040*/  S2R R15, SR_CTAID.X ;  /* 0x00000000000f7919 */ /* 0x000e220000002500 */
[----:B------:R-:W0:Y:S02]  /*0050*/  S2R R0, SR_TID.X ;  /* 0x0000000000007919 */ /* 0x000e240000002100 */
[----:B0-----:R-:W-:-:S04]  /*0060*/  LEA R15, R15, R0, 0x7 ;  /* 0x000000000f0f7211 */ /* 0x001fc800078e38ff */
[----:B--2---:R-:W-:-:S13]  /*0070*/  ISETP.GE.AND P0, PT, R15, R10, PT ;  /* 0x0000000a0f00720c */ /* 0x004fda0003f06270 */
[----:B------:R-:W-:Y:S05]  /*0080*/  @P0 EXIT ;  /* 0x000000000000094d */ /* 0x000fea0003800000 */
[----:B------:R-:W0:Y:S08]  /*0090*/  LDC.64 R2, c[0x0][0x388] ;  /* 0x0000e200ff027b82 */ /* 0x000e300000000a00 */
[----:B------:R-:W1:Y:S08]  /*00a0*/  LDC.64 R8, c[0x0][0x3a0] ;  /* 0x0000e800ff087b82 */ /* 0x000e700000000a00 */
[----:B------:R-:W2:Y:S01]  /*00b0*/  LDC.64 R6, c[0x0][0x390] ;  /* 0x0000e400ff067b82 */ /* 0x000ea20000000a00 */
[----:B0-----:R-:W3:Y:S07]  /*00c0*/  LDG.E R2, desc[UR4][R2.64] ;  /* 0x0000000402027981 */ /* 0x001eee000c1e1900 */
[----:B------:R-:W0:Y:S01]  /*00d0*/  LDC.64 R4, c[0x0][0x398] ;  /* 0x0000e600ff047b82 */ /* 0x000e220000000a00 */
[----:B---3--:R-:W-:-:S05]  /*00e0*/  I2FP.F32.S32 R17, R2 ;  /* 0x0000000200117245 */ /* 0x008fca0000201400 */
[----:B012---:R-:W-:-:S07]  /*00f0*/  FADD R13, R17, R17 ;  /* 0x00000011110d7221 */ /* 0x007fce0000000000 */
.L_x_6:
[----:B0-----:R-:W-:-:S05]  /*0100*/  IMAD.WIDE R18, R15, 0x4, R4 ;  /* 0x000000040f127825 */ /* 0x001fca00078e0204 */
[----:B------:R-:W2:Y:S01]  /*0110*/  LDG.E R2, desc[UR4][R18.64] ;  /* 0x0000000412027981 */ /* 0x000ea2000c1e1900 */
[----:B------:R-:W-:-:S05]  /*0120*/  IMAD.WIDE R20, R15, 0x4, R6 ;  /* 0x000000040f147825 */ /* 0x000fca00078e0206 */
[----:B------:R-:W3:Y:S01]  /*0130*/  LDG.E R0, desc[UR4][R20.64] ;  /* 0x0000000414007981 */ /* 0x000ee2000c1e1900 */
[----:B------:R-:W0:Y:S01]  /*0140*/  MUFU.RCP R12, R13 ;  /* 0x0000000d000c7308 */ /* 0x000e220000001000 */
[----:B------:R-:W-:Y:S01]  /*0150*/  IMAD.MOV.U32 R11, RZ, RZ, R15 ;  /* 0x000000ffff0b7224 */ /* 0x000fe200078e000f */
[----:B------:R-:W-:Y:S01]  /*0160*/  IADD3 R15, PT, PT, R15, 0x80, RZ ;  /* 0x000000800f0f7810 */ /* 0x000fe20007ffe0ff */
[----:B------:R-:W-:Y:S03]  /*0170*/  BSSY.RECONVERGENT B0, `(.L_x_0) ;  /* 0x000000f000007945 */ /* 0x000fe60003800200 */
[----:B------:R-:W-:Y:S01]  /*0180*/  ISETP.GE.AND P1, PT, R15, R10, PT ;  /* 0x0000000a0f00720c */ /* 0x000fe20003f26270 */
[----:B0-----:R-:W-:-:S04]  /*0190*/  FFMA R3, -R13, R12, 1 ;  /* 0x3f8000000d037423 */ /* 0x001fc8000000010c */
[----:B------:R-:W-:Y:S01]  /*01a0*/  FFMA R3, R12, R3, R12 ;  /* 0x000000030c037223 */ /* 0x000fe2000000000c */
[----:B--2---:R-:W-:-:S04]  /*01b0*/  I2FP.F32.S32 R2, R2 ;  /* 0x0000000200027245 */ /* 0x004fc80000201400 */
[----:B------:R-:W0:Y:S01]  /*01c0*/  FCHK P0, R2, R13 ;  /* 0x0000000d02007302 */ /* 0x000e220000000000 */
[----:B------:R-:W-:Y:S01]  /*01d0*/  FFMA R12, R2, R3, RZ ;  /* 0x00000003020c7223 */ /* 0x000fe200000000ff */
[----:B---3--:R-:W-:-:S03]  /*01e0*/  I2FP.F32.S32 R0, R0 ;  /* 0x0000000000007245 */ /* 0x008fc60000201400 */
[----:B------:R-:W-:-:S04]  /*01f0*/  FFMA R14, -R13, R12, R2 ;  /* 0x0000000c0d0e7223 */ /* 0x000fc80000000102 */
[----:B------:R-:W-:Y:S01]  /*0200*/  FFMA R3, R3, R14, R12 ;  /* 0x0000000e03037223 */ /* 0x000fe2000000000c */
[----:B0-----:R-:W-:Y:S06]  /*0210*/  @!P0 BRA `(.L_x_1) ;  /* 0x0000000000108947 */ /* 0x001fec0003800000 */
[----:B------:R-:W-:Y:S01]  /*0220*/  IMAD.MOV.U32 R3, RZ, RZ, R13 ;  /* 0x000000ffff037224 */ /* 0x000fe200078e000d */
[----:B------:R-:W-:-:S07]  /*0230*/  MOV R12, 0x250 ;  /* 0x00000250000c7802 */ /* 0x000fce0000000f00 */
[----:B------:R-:W-:Y:S05]  /*0240*/  CALL.REL.NOINC `($__internal_0_$__cuda_sm3x_div_rn_noftz_f32_slowpath) ;  /* 0x00000004006c7944 */ /* 0x000fea0003c00000 */
[----:B------:R-:W-:-:S07]  /*0250*/  MOV R3, R19 ;  /* 0x0000001300037202 */ /* 0x000fce0000000f00 */
.L_x_1:
[----:B------:R-:W-:Y:S05]  /*0260*/  BSYNC.RECONVERGENT B0 ;  /* 0x0000000000007941 */ /* 0x000fea0003800200 */
.L_x_0:
[----:B------:R-:W0:Y:S01]  /*0270*/  MUFU.RCP R2, R17 ;  /* 0x0000001100027308 */ /* 0x000e220000001000 */
[----:B------:R-:W-:Y:S01]  /*0280*/  FSETP.NEU.AND P0, PT, R3, 1, PT ;  /* 0x3f8000000300780b */ /* 0x000fe20003f0d000 */
[----:B------:R-:W-:Y:S01]  /*0290*/  BSSY.RECONVERGENT B0, `(.L_x_2) ;  /* 0x0000049000007945 */ /* 0x000fe20003800200 */
[----:B------:R-:W-:-:S05]  /*02a0*/  IMAD.MOV.U32 R14, RZ, RZ, 0x3f800000 ;  /* 0x3f800000ff0e7424 */ /* 0x000fca00078e00ff */
[----:B------:R1:W2:Y:S01]  /*02b0*/  FCHK P2, R0, R17 ;  /* 0x0000001100007302 */ /* 0x0002a20000040000 */
[----:B0-----:R-:W-:-:S04]  /*02c0*/  FFMA R19, -R17, R2, 1 ;  /* 0x3f80000011137423 */ /* 0x001fc80000000102 */
[----:B------:R-:W-:-:S04]  /*02d0*/  FFMA R19, R2, R19, R2 ;  /* 0x0000001302137223 */ /* 0x000fc80000000002 */
[----:B------:R-:W-:-:S04]  /*02e0*/  FFMA R2, R0, R19, RZ ;  /* 0x0000001300027223 */ /* 0x000fc800000000ff */
[----:B------:R-:W-:Y:S01]  /*02f0*/  FFMA R12, -R17, R2, R0 ;  /* 0x00000002110c7223 */ /* 0x000fe20000000100 */
[----:B-12---:R-:W-:Y:S06]  /*0300*/  @!P0 BRA `(.L_x_3) ;  /* 0x0000000400048947 */ /* 0x006fec0003800000 */
[----:B------:R-:W-:-:S13]  /*0310*/  FSETP.NAN.AND P0, PT, |R3|, |R3|, PT ;  /* 0x400000030300720b */ /* 0x000fda0003f08200 */
[----:B------:R-:W-:Y:S01]  /*0320*/  @P0 FADD R14, R3, 2 ;  /* 0x40000000030e0421 */ /* 0x000fe20000000000 */
[----:B------:R-:W-:Y:S06]  /*0330*/  @P0 BRA `(.L_x_3) ;  /* 0x0000000000f80947 */ /* 0x000fec0003800000 */
[C---:B------:R-:W-:Y:S01]  /*0340*/  FMUL R14, |R3|.reuse, 16777216 ;  /* 0x4b800000030e7820 */ /* 0x040fe20000400200 */
[----:B------:R-:W-:-:S04]  /*0350*/  FSETP.GEU.AND P0, PT, |R3|, 1.175494350822287508e-38, PT ;  /* 0x008000000300780b */ /* 0x000fc80003f0e200 */
[----:B------:R-:W-:-:S04]  /*0360*/  FSEL R14, R14, |R3|, !P0 ;  /* 0x400000030e0e7208 */ /* 0x000fc80004000000 */
[----:B------:R-:W-:-:S04]  /*0370*/  IADD3 R16, PT, PT, R14, -0x3f3504f3, RZ ;  /* 0xc0cafb0d0e107810 */ /* 0x000fc80007ffe0ff */
[----:B------:R-:W-:Y:S02]  /*0380*/  LOP3.LUT R23, R16, 0xff800000, RZ, 0xc0, !PT ;  /* 0xff80000010177812 */ /* 0x000fe400078ec0ff */
[----:B------:R-:W-:Y:S02]  /*0390*/  FSEL R16, RZ, -24, P0 ;  /* 0xc1c00000ff107808 */ /* 0x000fe40000000000 */
[C---:B------:R-:W-:Y:S01]  /*03a0*/  FSETP.NEU.AND P0, PT, |R3|.reuse, +INF , PT ;  /* 0x7f8000000300780b */ /* 0x040fe20003f0d200 */
[----:B------:R-:W-:Y:S01]  /*03b0*/  IMAD.IADD R21, R14, 0x1, -R23 ;  /* 0x000000010e157824 */ /* 0x000fe200078e0a17 */
[----:B------:R-:W-:Y:S02]  /*03c0*/  I2FP.F32.S32 R23, R23 ;  /* 0x0000001700177245 */ /* 0x000fe40000201400 */
[----:B------:R-:W-:Y:S01]  /*03d0*/  FSETP.NEU.AND P0, PT, R3, RZ, P0 ;  /* 0x000000ff0300720b */ /* 0x000fe2000070d000 */
[C---:B------:R-:W-:Y:S01]  /*03e0*/  FADD R14, R21.reuse, 1 ;  /* 0x3f800000150e7421 */ /* 0x040fe20000000000 */
[----:B------:R-:W-:Y:S01]  /*03f0*/  FADD R21, R21, -1 ;  /* 0xbf80000015157421 */ /* 0x000fe20000000000 */
[----:B------:R-:W-:-:S03]  /*0400*/  FFMA R23, R23, 1.1920928955078125e-07, R16 ;  /* 0x3400000017177823 */ /* 0x000fc60000000010 */
[----:B------:R-:W-:Y:S01]  /*0410*/  FADD R25, R21, R21 ;  /* 0x0000001515197221 */ /* 0x000fe20000000000 */
[----:B------:R-:W0:Y:S06]  /*0420*/  MUFU.RCP R14, R14 ;  /* 0x0000000e000e7308 */ /* 0x000e2c0000001000 */
[----:B------:R-:W-:Y:S01]  /*0430*/  @!P0 FADD R3, R3, R3 ;  /* 0x0000000303038221 */ /* 0x000fe20000000000 */
[----:B0-----:R-:W-:Y:S01]  /*0440*/  FMUL R18, R14, R25 ;  /* 0x000000190e127220 */ /* 0x001fe20000400000 */
[----:B------:R-:W-:-:S03]  /*0450*/  HFMA2 R25, -RZ, RZ, 0.771484375, 0.21533203125 ;  /* 0x3a2c32e4ff197431 */ /* 0x000fc600000001ff */
[----:B------:R-:W-:Y:S01]  /*0460*/  FADD R22, R21, -R18 ;  /* 0x8000001215167221 */ /* 0x000fe20000000000 */
[CC--:B------:R-:W-:Y:S01]  /*0470*/  FMUL R20, R18.reuse, R18.reuse ;  /* 0x0000001212147220 */ /* 0x0c0fe20000400000 */
[----:B------:R-:W-:Y:S02]  /*0480*/  FFMA R16, R18, 1.4426950216293334961, R23 ;  /* 0x3fb8aa3b12107823 */ /* 0x000fe40000000017 */
[----:B------:R-:W-:Y:S02]  /*0490*/  FADD R22, R22, R22 ;  /* 0x0000001616167221 */ /* 0x000fe40000000000 */
[----:B------:R-:W-:Y:S01]  /*04a0*/  FADD R23, R23, -R16 ;  /* 0x8000001017177221 */ /* 0x000fe20000000000 */
[----:B------:R-:W-:Y:S01]  /*04b0*/  FFMA R25, R20, R25, 0.0032181653659790754318 ;  /* 0x3b52e7db14197423 */ /* 0x000fe20000000019 */
[----:B------:R-:W-:Y:S02]  /*04c0*/  FFMA R21, R21, -R18, R22 ;  /* 0x8000001215157223 */ /* 0x000fe40000000016 */
[----:B------:R-:W-:Y:S01]  /*04d0*/  FFMA R22, R18, 1.4426950216293334961, R23 ;  /* 0x3fb8aa3b12167823 */ /* 0x000fe20000000017 */
[----:B------:R-:W-:Y:S01]  /*04e0*/  FFMA R25, R20, R25, 0.018033718690276145935 ;  /* 0x3c93bb7314197423 */ /* 0x000fe20000000019 */
[----:B------:R-:W-:-:S03]  /*04f0*/  FMUL R21, R14, R21 ;  /* 0x000000150e157220 */ /* 0x000fc60000400000 */
[----:B------:R-:W-:Y:S01]  /*0500*/  FFMA R25, R20, R25, 0.12022458761930465698 ;  /* 0x3df6384f14197423 */ /* 0x000fe20000000019 */
[----:B------:R-:W-:-:S03]  /*0510*/  FFMA R23, R21, 1.4426950216293334961, R22 ;  /* 0x3fb8aa3b15177823 */ /* 0x000fc60000000016 */
[----:B------:R-:W-:Y:S01]  /*0520*/  FMUL R25, R20, R25 ;  /* 0x0000001914197220 */ /* 0x000fe20000400000 */
[----:B------:R-:W-:-:S03]  /*0530*/  FFMA R20, R18, 1.9251366722983220825e-08, R23 ;  /* 0x32a55e3412147823 */ /* 0x000fc60000000017 */
[----:B------:R-:W-:-:S04]  /*0540*/  FMUL R14, R25, 3 ;  /* 0x40400000190e7820 */ /* 0x000fc80000400000 */
[----:B------:R-:W-:-:S04]  /*0550*/  FFMA R14, R21, R14, R20 ;  /* 0x0000000e150e7223 */ /* 0x000fc80000000014 */
[----:B------:R-:W-:-:S04]  /*0560*/  FFMA R25, R18, R25, R14 ;  /* 0x0000001912197223 */ /* 0x000fc8000000000e */
[----:B------:R-:W-:-:S04]  /*0570*/  FADD R23, R16, R25 ;  /* 0x0000001910177221 */ /* 0x000fc80000000000 */
[----:B------:R-:W-:Y:S01]  /*0580*/  FMUL R14, R23, 2 ;  /* 0x40000000170e7820 */ /* 0x000fe20000400000 */
[----:B------:R-:W-:-:S03]  /*0590*/  FADD R16, -R16, R23 ;  /* 0x0000001710107221 */ /* 0x000fc60000000100 */
[----:B------:R-:W0:Y:S01]  /*05a0*/  FRND R21, R14 ;  /* 0x0000000e00157307 */ /* 0x000e220000201000 */
[----:B------:R-:W-:Y:S01]  /*05b0*/  FADD R16, R25, -R16 ;  /* 0x8000001019107221 */ /* 0x000fe20000000000 */
[----:B------:R-:W-:Y:S01]  /*05c0*/  FFMA R23, R23, 2, -R14 ;  /* 0x4000000017177823 */ /* 0x000fe2000000080e */
[----:B------:R-:W-:Y:S01]  /*05d0*/  IMAD.MOV.U32 R25, RZ, RZ, 0x391fcb8e ;  /* 0x391fcb8eff197424 */ /* 0x000fe200078e00ff */
[----:B------:R-:W-:Y:S02]  /*05e0*/  FSETP.GT.AND P4, PT, |R14|, 152, PT ;  /* 0x431800000e00780b */ /* 0x000fe40003f84200 */
[----:B------:R-:W-:Y:S01]  /*05f0*/  FFMA R23, R16, 2, R23 ;  /* 0x4000000010177823 */ /* 0x000fe20000000017 */
[----:B0-----:R-:W-:Y:S01]  /*0600*/  FADD R16, R14, -R21 ;  /* 0x800000150e107221 */ /* 0x001fe20000000000 */
[----:B------:R-:W-:-:S03]  /*0610*/  FSETP.GT.AND P3, PT, R21, RZ, PT ;  /* 0x000000ff1500720b */ /* 0x000fc60003f64000 */
[----:B------:R-:W-:Y:S01]  /*0620*/  FADD R16, R16, R23 ;  /* 0x0000001710107221 */ /* 0x000fe20000000000 */
[----:B------:R-:W-:Y:S02]  /*0630*/  SEL R18, RZ, 0x83000000, P3 ;  /* 0x83000000ff127807 */ /* 0x000fe40001800000 */
[----:B------:R-:W-:Y:S01]  /*0640*/  FSETP.GEU.AND P3, PT, R14, RZ, PT ;  /* 0x000000ff0e00720b */ /* 0x000fe20003f6e000 */
[----:B------:R-:W-:Y:S01]  /*0650*/  FFMA R23, R16, R25, 0.0013391353422775864601 ;  /* 0x3aaf85ed10177423 */ /* 0x000fe20000000019 */
[----:B------:R-:W-:-:S03]  /*0660*/  IADD3 R20, PT, PT, R18, 0x7f000000, RZ ;  /* 0x7f00000012147810 */ /* 0x000fc60007ffe0ff */
[C---:B------:R-:W-:Y:S02]  /*0670*/  FFMA R25, R16.reuse, R23, 0.0096188392490148544312 ;  /* 0x3c1d985610197423 */ /* 0x040fe40000000017 */
[----:B------:R0:W1:Y:S02]  /*0680*/  F2I.NTZ R23, R14 ;  /* 0x0000000e00177305 */ /* 0x0000640000203100 */
[----:B------:R-:W-:-:S04]  /*0690*/  FFMA R25, R16, R25, 0.055503588169813156128 ;  /* 0x3d6357bb10197423 */ /* 0x000fc80000000019 */
[----:B------:R-:W-:Y:S01]  /*06a0*/  FFMA R25, R16, R25, 0.24022644758224487305 ;  /* 0x3e75fdec10197423 */ /* 0x000fe20000000019 */
[----:B0-----:R-:W-:-:S03]  /*06b0*/  FSEL R14, RZ, +INF , !P3 ;  /* 0x7f800000ff0e7808 */ /* 0x001fc60005800000 */
[----:B------:R-:W-:-:S04]  /*06c0*/  FFMA R25, R16, R25, 0.69314718246459960938 ;  /* 0x3f31721810197423 */ /* 0x000fc80000000019 */
[----:B------:R-:W-:Y:S01]  /*06d0*/  FFMA R25, R16, R25, 1 ;  /* 0x3f80000010197423 */ /* 0x000fe20000000019 */
[----:B-1----:R-:W-:-:S03]  /*06e0*/  IMAD R23, R23, 0x800000, -R18 ;  /* 0x0080000017177824 */ /* 0x002fc600078e0a12 */
[----:B------:R-:W-:-:S04]  /*06f0*/  FMUL R20, R20, R25 ;  /* 0x0000001914147220 */ /* 0x000fc80000400000 */
[----:B------:R-:W-:Y:S01]  /*0700*/  @!P4 FMUL R14, R23, R20 ;  /* 0x00000014170ec220 */ /* 0x000fe20000400000 */
[----:B------:R-:W-:-:S07]  /*0710*/  @!P0 LOP3.LUT R14, R3, 0x7fffffff, RZ, 0xc0, !PT ;  /* 0x7fffffff030e8812 */ /* 0x000fce00078ec0ff */
.L_x_3:
[----:B------:R-:W-:Y:S05]  /*0720*/  BSYNC.RECONVERGENT B0 ;  /* 0x0000000000007941 */ /* 0x000fea0003800200 */
.L_x_2:
[----:B------:R-:W-:Y:S01]  /*0730*/  BSSY.RECONVERGENT B0, `(.L_x_4) ;  /* 0x0000007000007945 */ /* 0x000fe20003800200 */
[----:B------:R-:W-:-:S03]  /*0740*/  FFMA R19, R19, R12, R2 ;  /* 0x0000000c13137223 */ /* 0x000fc60000000002 */
[----:B------:R-:W-:Y:S05]  /*0750*/  @!P2 BRA `(.L_x_5) ;  /* 0x000000000010a947 */ /* 0x000fea0003800000 */
[----:B------:R-:W-:Y:S01]  /*0760*/  MOV R2, R0 ;  /* 0x0000000000027202 */ /* 0x000fe20000000f00 */
[----:B------:R-:W-:Y:S01]  /*0770*/  IMAD.MOV.U32 R3, RZ, RZ, R17 ;  /* 0x000000ffff037224 */ /* 0x000fe200078e0011 */
[----:B------:R-:W-:-:S07]  /*0780*/  MOV R12, 0x7a0 ;  /* 0x000007a0000c7802 */ /* 0x000fce0000000f00 */
[----:B------:R-:W-:Y:S05]  /*0790*/  CALL.REL.NOINC `($__internal_0_$__cuda_sm3x_div_rn_noftz_f32_slowpath) ;  /* 0x0000000000187944 */ /* 0x000fea0003c00000 */
.L_x_5:
[----:B------:R-:W-:Y:S05]  /*07a0*/  BSYNC.RECONVERGENT B0 ;  /* 0x0000000000007941 */ /* 0x000fea0003800200 */
.L_x_4:
[----:B------:R-:W-:Y:S01]  /*07b0*/  FADD R19, R19, -R14 ;  /* 0x8000000e13137221 */ /* 0x000fe20000000000 */
[----:B------:R-:W-:-:S05]  /*07c0*/  IMAD.WIDE R2, R11, 0x4, R8 ;  /* 0x000000040b027825 */ /* 0x000fca00078e0208 */
[----:B------:R0:W-:Y:S01]  /*07d0*/  STG.E desc[UR4][R2.64], R19 ;  /* 0x0000001302007986 */ /* 0x0001e2000c101904 */
[----:B------:R-:W-:Y:S05]  /*07e0*/  @!P1 BRA `(.L_x_6) ;  /* 0xfffffff800449947 */ /* 0x000fea000383ffff */
[----:B------:R-:W-:Y:S05]  /*07f0*/  EXIT ;  /* 0x000000000000794d */ /* 0x000fea0003800000 */
        .weak           $__internal_0_$__cuda_sm3x_div_rn_noftz_f32_slowpath
        .type           $__internal_0_$__cuda_sm3x_div_rn_noftz_f32_slowpath,@function
        .size           $__internal_0_$__cuda_sm3x_div_rn_noftz_f32_slowpath,(.L_x_89 - $__internal_0_$__cuda_sm3x_div_rn_noftz_f32_slowpath)
$__internal_0_$__cuda_sm3x_div_rn_noftz_f32_slowpath:
[----:B------:R-:W-:Y:S01]  /*0800*/  SHF.R.U32.HI R16, RZ, 0x17, R3 ;  /* 0x00000017ff107819 */ /* 0x000fe20000011603 */
[----:B------:R-:W-:Y:S01]  /*0810*/  BSSY.RECONVERGENT B1, `(.L_x_7) ;  /* 0x0000062000017945 */ /* 0x000fe20003800200 */
[----:B------:R-:W-:Y:S02]  /*0820*/  SHF.R.U32.HI R18, RZ, 0x17, R2 ;  /* 0x00000017ff127819 */ /* 0x000fe40000011602 */
[----:B------:R-:W-:Y:S02]  /*0830*/  LOP3.LUT R16, R16, 0xff, RZ, 0xc0, !PT ;  /* 0x000000ff10107812 */ /* 0x000fe400078ec0ff */
[----:B------:R-:W-:Y:S02]  /*0840*/  LOP3.LUT R21, R18, 0xff, RZ, 0xc0, !PT ;  /* 0x000000ff12157812 */ /* 0x000fe400078ec0ff */
[----:B------:R-:W-:-:S03]  /*0850*/  IADD3 R20, PT, PT, R16, -0x1, RZ ;  /* 0xffffffff10147810 */ /* 0x000fc60007ffe0ff */
[----:B------:R-:W-:Y:S01]  /*0860*/  VIADD R19, R21, 0xffffffff ;  /* 0xffffffff15137836 */ /* 0x000fe20000000000 */
[----:B------:R-:W-:-:S04]  /*0870*/  ISETP.GT.U32.AND P0, PT, R20, 0xfd, PT ;  /* 0x000000fd1400780c */ /* 0x000fc80003f04070 */
[----:B------:R-:W-:-:S13]  /*0880*/  ISETP.GT.U32.OR P0, PT, R19, 0xfd, P0 ;  /* 0x000000fd1300780c */ /* 0x000fda0000704470 */
[----:B------:R-:W-:Y:S01]  /*0890*/  @!P0 MOV R18, RZ ;  /* 0x000000ff00128202 */ /* 0x000fe20000000f00 */
[----:B------:R-:W-:Y:S06]  /*08a0*/  @!P0 BRA `(.L_x_8) ;  /* 0x00000000005c8947 */ /* 0x000fec0003800000 */
[----:B------:R-:W-:Y:S02]  /*08b0*/  FSETP.GTU.FTZ.AND P0, PT, |R2|, +INF , PT ;  /* 0x7f8000000200780b */ /* 0x000fe40003f1c200 */
[----:B------:R-:W-:-:S04]  /*08c0*/  FSETP.GTU.FTZ.AND P2, PT, |R3|, +INF , PT ;  /* 0x7f8000000300780b */ /* 0x000fc80003f5c200 */
[----:B------:R-:W-:-:S13]  /*08d0*/  PLOP3.LUT P0, PT, P0, P2, PT, 0xf8, 0x8f ;  /* 0x00000000008f781c */ /* 0x000fda0000705f70 */
[----:B------:R-:W-:Y:S05]  /*08e0*/  @P0 BRA `(.L_x_9) ;  /* 0x00000004004c0947 */ /* 0x000fea0003800000 */
[----:B------:R-:W-:-:S13]  /*08f0*/  LOP3.LUT P0, RZ, R3, 0x7fffffff, R2, 0xc8, !PT ;  /* 0x7fffffff03ff7812 */ /* 0x000fda000780c802 */
[----:B------:R-:W-:Y:S05]  /*0900*/  @!P0 BRA `(.L_x_10) ;  /* 0x00000004003c8947 */ /* 0x000fea0003800000 */
[C---:B------:R-:W-:Y:S02]  /*0910*/  FSETP.NEU.FTZ.AND P2, PT, |R2|.reuse, +INF , PT ;  /* 0x7f8000000200780b */ /* 0x040fe40003f5d200 */
[----:B------:R-:W-:Y:S02]  /*0920*/  FSETP.NEU.FTZ.AND P3, PT, |R3|, +INF , PT ;  /* 0x7f8000000300780b */ /* 0x000fe40003f7d200 */
[----:B------:R-:W-:-:S11]  /*0930*/  FSETP.NEU.FTZ.AND P0, PT, |R2|, +INF , PT ;  /* 0x7f8000000200780b */ /* 0x000fd60003f1d200 */
[----:B------:R-:W-:Y:S05]  /*0940*/  @!P3 BRA !P2, `(.L_x_10) ;  /* 0x00000004002cb947 */ /* 0x000fea0005000000 */
[----:B------:R-:W-:-:S04]  /*0950*/  LOP3.LUT P2, RZ, R2, 0x7fffffff, RZ, 0xc0, !PT ;  /* 0x7fffffff02ff7812 */ /* 0x000fc8000784c0ff */
[----:B------:R-:W-:-:S13]  /*0960*/  PLOP3.LUT P2, PT, P3, P2, PT, 0x2f, 0xf2 ;  /* 0x0000000000f2781c */ /* 0x000fda0001f44577 */
[----:B------:R-:W-:Y:S05]  /*0970*/  @P2 BRA `(.L_x_11) ;  /* 0x0000000400182947 */ /* 0x000fea0003800000 */
[----:B------:R-:W-:-:S04]  /*0980*/  LOP3.LUT P2, RZ, R3, 0x7fffffff, RZ, 0xc0, !PT ;  /* 0x7fffffff03ff7812 */ /* 0x000fc8000784c0ff */
[----:B------:R-:W-:-:S13]  /*0990*/  PLOP3.LUT P0, PT, P0, P2, PT, 0x2f, 0xf2 ;  /* 0x0000000000f2781c */ /* 0x000fda0000704577 */
[----:B------:R-:W-:Y:S05]  /*09a0*/  @P0 BRA `(.L_x_12) ;  /* 0x0000000400000947 */ /* 0x000fea0003800000 */
[----:B------:R-:W-:Y:S02]  /*09b0*/  ISETP.GE.AND P0, PT, R19, RZ, PT ;  /* 0x000000ff1300720c */ /* 0x000fe40003f06270 */
[----:B------:R-:W-:-:S11]  /*09c0*/  ISETP.GE.AND P2, PT, R20, RZ, PT ;  /* 0x000000ff1400720c */ /* 0x000fd60003f46270 */
[----:B------:R-:W-:Y:S01]  /*09d0*/  @P0 IMAD.MOV.U32 R18, RZ, RZ, RZ ;  /* 0x000000ffff120224 */ /* 0x000fe200078e00ff */
[----:B------:R-:W-:Y:S01]  /*09e0*/  @!P0 MOV R18, 0xffffffc0 ;  /* 0xffffffc000128802 */ /* 0x000fe20000000f00 */
[----:B------:R-:W-:Y:S01]  /*09f0*/  @!P0 FFMA R2, R2, 1.84467440737095516160e+19, RZ ;  /* 0x5f80000002028823 */ /* 0x000fe200000000ff */
[----:B------:R-:W-:-:S03]  /*0a00*/  @!P2 FFMA R3, R3, 1.84467440737095516160e+19, RZ ;  /* 0x5f8000000303a823 */ /* 0x000fc600000000ff */
[----:B------:R-:W-:-:S07]  /*0a10*/  @!P2 VIADD R18, R18, 0x40 ;  /* 0x000000401212a836 */ /* 0x000fce0000000000 */
.L_x_8:
[----:B------:R-:W-:Y:S01]  /*0a20*/  LEA R20, R16, 0xc0800000, 0x17 ;  /* 0xc080000010147811 */ /* 0x000fe200078eb8ff */
[----:B------:R-:W-:Y:S01]  /*0a30*/  VIADD R21, R21, 0xffffff81 ;  /* 0xffffff8115157836 */ /* 0x000fe20000000000 */
[----:B------:R-:W-:Y:S02]  /*0a40*/  BSSY.RECONVERGENT B2, `(.L_x_13) ;  /* 0x0000035000027945 */ /* 0x000fe40003800200 */
[----:B------:R-:W-:Y:S01]  /*0a50*/  IADD3 R22, PT, PT, -R20, R3, RZ ;  /* 0x0000000314167210 */ /* 0x000fe20007ffe1ff */
[C---:B------:R-:W-:Y:S01]  /*0a60*/  IMAD R2, R21.reuse, -0x800000, R2 ;  /* 0xff80000015027824 */ /* 0x040fe200078e0202 */
[----:B------:R-:W-:Y:S02]  /*0a70*/  IADD3 R21, PT, PT, R21, 0x7f, -R16 ;  /* 0x0000007f15157810 */ /* 0x000fe40007ffe810 */
[----:B------:R-:W0:Y:S01]  /*0a80*/  MUFU.RCP R3, R22 ;  /* 0x0000001600037308 */ /* 0x000e220000001000 */
[----:B------:R-:W-:Y:S01]  /*0a90*/  FADD.FTZ R19, -R22, -RZ ;  /* 0x800000ff16137221 */ /* 0x000fe20000010100 */
[----:B------:R-:W-:-:S03]  /*0aa0*/  IADD3 R21, PT, PT, R21, R18, RZ ;  /* 0x0000001215157210 */ /* 0x000fc60007ffe0ff */
[----:B0-----:R-:W-:-:S04]  /*0ab0*/  FFMA R20, R3, R19, 1 ;  /* 0x3f80000003147423 */ /* 0x001fc80000000013 */
[----:B------:R-:W-:-:S04]  /*0ac0*/  FFMA R3, R3, R20, R3 ;  /* 0x0000001403037223 */ /* 0x000fc80000000003 */
[----:B------:R-:W-:-:S04]  /*0ad0*/  FFMA R20, R2, R3, RZ ;  /* 0x0000000302147223 */ /* 0x000fc800000000ff */
[----:B------:R-:W-:-:S04]  /*0ae0*/  FFMA R23, R19, R20, R2 ;  /* 0x0000001413177223 */ /* 0x000fc80000000002 */
[----:B------:R-:W-:-:S04]  /*0af0*/  FFMA R20, R3, R23, R20 ;  /* 0x0000001703147223 */ /* 0x000fc80000000014 */
[----:B------:R-:W-:-:S04]  /*0b00*/  FFMA R19, R19, R20, R2 ;  /* 0x0000001413137223 */ /* 0x000fc80000000002 */
[----:B------:R-:W-:-:S05]  /*0b10*/  FFMA R2, R3, R19, R20 ;  /* 0x0000001303027223 */ /* 0x000fca0000000014 */
[----:B------:R-:W-:-:S04]  /*0b20*/  SHF.R.U32.HI R16, RZ, 0x17, R2 ;  /* 0x00000017ff107819 */ /* 0x000fc80000011602 */
[----:B------:R-:W-:-:S05]  /*0b30*/  LOP3.LUT R16, R16, 0xff, RZ, 0xc0, !PT ;  /* 0x000000ff10107812 */ /* 0x000fca00078ec0ff */
[----:B------:R-:W-:-:S05]  /*0b40*/  IMAD.IADD R22, R16, 0x1, R21 ;  /* 0x0000000110167824 */ /* 0x000fca00078e0215 */
[----:B------:R-:W-:-:S04]  /*0b50*/  IADD3 R16, PT, PT, R22, -0x1, RZ ;  /* 0xffffffff16107810 */ /* 0x000fc80007ffe0ff */
[----:B------:R-:W-:-:S13]  /*0b60*/  ISETP.GE.U32.AND P0, PT, R16, 0xfe, PT ;  /* 0x000000fe1000780c */ /* 0x000fda0003f06070 */
[----:B------:R-:W-:Y:S05]  /*0b70*/  @!P0 BRA `(.L_x_14) ;  /* 0x0000000000808947 */ /* 0x000fea0003800000 */
[----:B------:R-:W-:-:S13]  /*0b80*/  ISETP.GT.AND P0, PT, R22, 0xfe, PT ;  /* 0x000000fe1600780c */ /* 0x000fda0003f04270 */
[----:B------:R-:W-:Y:S05]  /*0b90*/  @P0 BRA `(.L_x_15) ;  /* 0x00000000006c0947 */ /* 0x000fea0003800000 */
[----:B------:R-:W-:-:S13]  /*0ba0*/  ISETP.GE.AND P0, PT, R22, 0x1, PT ;  /* 0x000000011600780c */ /* 0x000fda0003f06270 */
[----:B------:R-:W-:Y:S05]  /*0bb0*/  @P0 BRA `(.L_x_16) ;  /* 0x0000000000740947 */ /* 0x000fea0003800000 */
[----:B------:R-:W-:Y:S02]  /*0bc0*/  ISETP.GE.AND P0, PT, R22, -0x18, PT ;  /* 0xffffffe81600780c */ /* 0x000fe40003f06270 */
[----:B------:R-:W-:-:S11]  /*0bd0*/  LOP3.LUT R2, R2, 0x80000000, RZ, 0xc0, !PT ;  /* 0x8000000002027812 */ /* 0x000fd600078ec0ff */
[----:B------:R-:W-:Y:S05]  /*0be0*/  @!P0 BRA `(.L_x_16) ;  /* 0x0000000000688947 */ /* 0x000fea0003800000 */
[CCC-:B------:R-:W-:Y:S01]  /*0bf0*/  FFMA.RZ R16, R3.reuse, R19.reuse, R20.reuse ;  /* 0x0000001303107223 */ /* 0x1c0fe2000000c014 */
[C---:B------:R-:W-:Y:S02]  /*0c00*/  ISETP.NE.AND P3, PT, R22.reuse, RZ, PT ;  /* 0x000000ff1600720c */ /* 0x040fe40003f65270 */
[----:B------:R-:W-:Y:S02]  /*0c10*/  ISETP.NE.AND P2, PT, R22, RZ, PT ;  /* 0x000000ff1600720c */ /* 0x000fe40003f45270 */
[----:B------:R-:W-:Y:S01]  /*0c20*/  LOP3.LUT R18, R16, 0x7fffff, RZ, 0xc0, !PT ;  /* 0x007fffff10127812 */ /* 0x000fe200078ec0ff */
[CCC-:B------:R-:W-:Y:S01]  /*0c30*/  FFMA.RP R16, R3.reuse, R19.reuse, R20.reuse ;  /* 0x0000001303107223 */ /* 0x1c0fe20000008014 */
[----:B------:R-:W-:Y:S01]  /*0c40*/  FFMA.RM R3, R3, R19, R20 ;  /* 0x0000001303037223 */ /* 0x000fe20000004014 */
[----:B------:R-:W-:Y:S01]  /*0c50*/  VIADD R19, R22, 0x20 ;  /* 0x0000002016137836 */ /* 0x000fe20000000000 */
[----:B------:R-:W-:Y:S02]  /*0c60*/  LOP3.LUT R18, R18, 0x800000, RZ, 0xfc, !PT ;  /* 0x0080000012127812 */ /* 0x000fe400078efcff */
[----:B------:R-:W-:-:S02]  /*0c70*/  IADD3 R20, PT, PT, -R22, RZ, RZ ;  /* 0x000000ff16147210 */ /* 0x000fc40007ffe1ff */
[----:B------:R-:W-:Y:S02]  /*0c80*/  SHF.L.U32 R19, R18, R19, RZ ;  /* 0x0000001312137219 */ /* 0x000fe400000006ff */
[----:B------:R-:W-:Y:S02]  /*0c90*/  FSETP.NEU.FTZ.AND P0, PT, R16, R3, PT ;  /* 0x000000031000720b */ /* 0x000fe40003f1d000 */
[----:B------:R-:W-:Y:S02]  /*0ca0*/  SEL R3, R20, RZ, P3 ;  /* 0x000000ff14037207 */ /* 0x000fe40001800000 */
[----:B------:R-:W-:Y:S02]  /*0cb0*/  ISETP.NE.AND P2, PT, R19, RZ, P2 ;  /* 0x000000ff1300720c */ /* 0x000fe40001745270 */
[----:B------:R-:W-:Y:S02]  /*0cc0*/  SHF.R.U32.HI R3, RZ, R3, R18 ;  /* 0x00000003ff037219 */ /* 0x000fe40000011612 */
[----:B------:R-:W-:-:S02]  /*0cd0*/  PLOP3.LUT P0, PT, P0, P2, PT, 0xf8, 0x8f ;  /* 0x00000000008f781c */ /* 0x000fc40000705f70 */
[----:B------:R-:W-:Y:S02]  /*0ce0*/  SHF.R.U32.HI R19, RZ, 0x1, R3 ;  /* 0x00000001ff137819 */ /* 0x000fe40000011603 */
[----:B------:R-:W-:-:S04]  /*0cf0*/  SEL R16, RZ, 0x1, !P0 ;  /* 0x00000001ff107807 */ /* 0x000fc80004000000 */
[----:B------:R-:W-:-:S04]  /*0d00*/  LOP3.LUT R16, R16, 0x1, R19, 0xf8, !PT ;  /* 0x0000000110107812 */ /* 0x000fc800078ef813 */
[----:B------:R-:W-:-:S05]  /*0d10*/  LOP3.LUT R16, R16, R3, RZ, 0xc0, !PT ;  /* 0x0000000310107212 */ /* 0x000fca00078ec0ff */
[----:B------:R-:W-:-:S05]  /*0d20*/  IMAD.IADD R19, R19, 0x1, R16 ;  /* 0x0000000113137824 */ /* 0x000fca00078e0210 */
[----:B------:R-:W-:Y:S01]  /*0d30*/  LOP3.LUT R2, R19, R2, RZ, 0xfc, !PT ;  /* 0x0000000213027212 */ /* 0x000fe200078efcff */
[----:B------:R-:W-:Y:S06]  /*0d40*/  BRA `(.L_x_16) ;  /* 0x0000000000107947 */ /* 0x000fec0003800000 */
.L_x_15:
[----:B------:R-:W-:-:S04]  /*0d50*/  LOP3.LUT R2, R2, 0x80000000, RZ, 0xc0, !PT ;  /* 0x8000000002027812 */ /* 0x000fc800078ec0ff */
[----:B------:R-:W-:Y:S01]  /*0d60*/  LOP3.LUT R2, R2, 0x7f800000, RZ, 0xfc, !PT ;  /* 0x7f80000002027812 */ /* 0x000fe200078efcff */
[----:B------:R-:W-:Y:S06]  /*0d70*/  BRA `(.L_x_16) ;  /* 0x0000000000047947 */ /* 0x000fec0003800000 */
.L_x_14:
[----:B------:R-:W-:-:S07]  /*0d80*/  LEA R2, R21, R2, 0x17 ;  /* 0x0000000215027211 */ /* 0x000fce00078eb8ff */
.L_x_16:
[----:B------:R-:W-:Y:S05]  /*0d90*/  BSYNC.RECONVERGENT B2 ;  /* 0x0000000000027941 */ /* 0x000fea0003800200 */
.L_x_13:
[----:B------:R-:W-:Y:S05]  /*0da0*/  BRA `(.L_x_17) ;  /* 0x0000000000207947 */ /* 0x000fea0003800000 */
.L_x_12:
[----:B------:R-:W-:-:S04]  /*0db0*/  LOP3.LUT R2, R3, 0x80000000, R2, 0x48, !PT ;  /* 0x8000000003027812 */ /* 0x000fc800078e4802 */
[----:B------:R-:W-:Y:S01]  /*0dc0*/  LOP3.LUT R2, R2, 0x7f800000, RZ, 0xfc, !PT ;  /* 0x7f80000002027812 */ /* 0x000fe200078efcff */
[----:B------:R-:W-:Y:S06]  /*0dd0*/  BRA `(.L_x_17) ;  /* 0x0000000000147947 */ /* 0x000fec0003800000 */
.L_x_11:
[----:B------:R-:W-:Y:S01]  /*0de0*/  LOP3.LUT R2, R3, 0x80000000, R2, 0x48, !PT ;  /* 0x8000000003027812 */ /* 0x000fe200078e4802 */
[----:B------:R-:W-:Y:S06]  /*0df0*/  BRA `(.L_x_17) ;  /* 0x00000000000c7947 */ /* 0x000fec0003800000 */
.L_x_10:
[----:B------:R-:W0:Y:S01]  /*0e00*/  MUFU.RSQ R2, -QNAN ;  /* 0xffc0000000027908 */ /* 0x000e220000001400 */
[----:B------:R-:W-:Y:S05]  /*0e10*/  BRA `(.L_x_17) ;  /* 0x0000000000047947 */ /* 0x000fea0003800000 */
.L_x_9:
[----:B------:R-:W-:-:S07]  /*0e20*/  FADD.FTZ R2, R2, R3 ;  /* 0x0000000302027221 */ /* 0x000fce0000010000 */
.L_x_17:
[----:B------:R-:W-:Y:S05]  /*0e30*/  BSYNC.RECONVERGENT B1 ;  /* 0x0000000000017941 */ /* 0x000fea0003800200 */
.L_x_7:
[----:B------:R-:W-:Y:S02]  /*0e40*/  HFMA2 R3, -RZ, RZ, 0, 0 ;  /* 0x00000000ff037431 */ /* 0x000fe400000001ff */
[----:B0-----:R-:W-:Y:S01]  /*0e50*/  IMAD.MOV.U32 R19, RZ, RZ, R2 ;  /* 0x000000ffff137224 */ /* 0x001fe200078e0002 */
[----:B------:R-:W-:-:S04]  /*0e60*/  MOV R2, R12 ;  /* 0x0000000c00027202 */ /* 0x000fc80000000f00 */
[----:B------:R-:W-:Y:S05]  /*0e70*/  RET.REL.NODEC R2 `(_Z20calc_part_modularityPiS_S_S_Pf) ;  /* 0xfffffff002607950 */ /* 0x000fea0003c3ffff */
.L_x_18:
[----:B------:R-:W-:-:S00]  /*0e80*/  BRA `(.L_x_18) ;  /* 0xfffffffc00fc7947 */ /* 0x000fc0000383ffff */
[----:B------:R-:W-:-:S00]  /*0e90*/  NOP ;  /* 0x0000000000007918 */ /* 0x000fc00000000000 */
        /* <DEDUP_REMOVED lines=14> */
.L_x_89:


//--------------------- .text._Z32calculate_community_internal_sumPiS_S_S_ --------------------------
	.section	.text._Z32calculate_community_internal_sumPiS_S_S_,"ax",@progbits
	.align	128
        .global         _Z32calculate_community_internal_sumPiS_S_S_
        .type           _Z32calculate_community_internal_sumPiS_S_S_,@function
        .size           _Z32calculate_community_internal_sumPiS_S_S_,(.L_x_93 - _Z32calculate_community_internal_sumPiS_S_S_)
        .other          _Z32calculate_community_internal_sumPiS_S_S_,@"STO_CUDA_ENTRY STV_DEFAULT"
_Z32calculate_community_internal_sumPiS_S_S_:
.text._Z32calculate_community_internal_sumPiS_S_S_:
[----:B------:R-:W-:Y:S08]  /*0000*/  LDC R1, c[0x0][0x37c] ;  /* 0x0000df00ff017b82 */ /* 0x000ff00000000800 */
[----:B------:R-:W0:Y:S01]  /*0010*/  LDC.64 R2, c[0x0][0x380] ;  /* 0x0000e000ff027b82 */ /* 0x000e220000000a00 */
[----:B------:R-:W0:Y:S02]  /*0020*/  LDCU.64 UR8, c[0x0][0x358] ;  /* 0x00006b00ff0877ac */ /* 0x000e240008000a00 */
[----:B0-----:R-:W2:Y:S01]  /*0030*/  LDG.E R5, desc[UR8][R2.64] ;  /* 0x0000000802057981 */ /* 0x001ea2000c1e1900 */
[----:B------:R-:W0:Y:S01]  /*0040*/  S2R R7, SR_CTAID.X ;  /* 0x0000000000077919 */ /* 0x000e220000002500 */
[----:B------:R-:W0:Y:S02]  /*0050*/  S2R R4, SR_TID.X ;  /* 0x0000000000047919 */ /* 0x000e240000002100 */
[----:B0-----:R-:W-:-:S05]  /*0060*/  IMAD R0, R7, 0x80, R4 ;  /* 0x0000008007007824 */ /* 0x001fca00078e0204 */
[----:B--2---:R-:W-:-:S13]  /*0070*/  ISETP.GE.AND P0, PT, R0, R5, PT ;  /* 0x000000050000720c */ /* 0x004fda0003f06270 */
[----:B------:R-:W-:Y:S05]  /*0080*/  @P0 EXIT ;  /* 0x000000000000094d */ /* 0x000fea0003800000 */
[----:B------:R-:W-:-:S13]  /*0090*/  ISETP.GE.AND P0, PT, R5, 0x1, PT ;  /* 0x000000010500780c */ /* 0x000fda0003f06270 */
[----:B------:R-:W-:Y:S05]  /*00a0*/  @!P0 BRA `(.L_x_19) ;  /* 0x0000000c002c8947 */ /* 0x000fea0003800000 */
[----:B------:R-:W0:Y:S01]  /*00b0*/  LDCU.64 UR6, c[0x0][0x388] ;  /* 0x00007100ff0677ac */ /* 0x000e220008000a00 */
[C---:B------:R-:W-:Y:S02]  /*00c0*/  LOP3.LUT R13, R5.reuse, 0x7, RZ, 0xc0, !PT ;  /* 0x00000007050d7812 */ /* 0x040fe400078ec0ff */
[C---:B------:R-:W-:Y:S01]  /*00d0*/  LOP3.LUT R14, R5.reuse, 0xf, RZ, 0xc0, !PT ;  /* 0x0000000f050e7812 */ /* 0x040fe200078ec0ff */
[----:B------:R-:W1:Y:S01]  /*00e0*/  LDCU.64 UR4, c[0x0][0x390] ;  /* 0x00007200ff0477ac */ /* 0x000e620008000a00 */
[----:B------:R-:W-:Y:S01]  /*00f0*/  LOP3.LUT R12, R5, 0x3, RZ, 0xc0, !PT ;  /* 0x00000003050c7812 */ /* 0x000fe200078ec0ff */
[----:B------:R-:W-:Y:S02]  /*0100*/  VIADD R3, R13, 0xffffffff ;  /* 0xffffffff0d037836 */ /* 0x000fe40000000000 */
[----:B------:R-:W-:-:S03]  /*0110*/  VIADD R2, R14, 0xffffffff ;  /* 0xffffffff0e027836 */ /* 0x000fc60000000000 */
[----:B------:R-:W-:Y:S02]  /*0120*/  ISETP.GE.U32.AND P1, PT, R3, 0x3, PT ;  /* 0x000000030300780c */ /* 0x000fe40003f26070 */
[----:B------:R-:W-:Y:S02]  /*0130*/  LOP3.LUT R3, R5, 0x7ffffff0, RZ, 0xc0, !PT ;  /* 0x7ffffff005037812 */ /* 0x000fe400078ec0ff */
[----:B------:R-:W-:Y:S01]  /*0140*/  ISETP.GE.U32.AND P0, PT, R2, 0x7, PT ;  /* 0x000000070200780c */ /* 0x000fe20003f06070 */
[----:B0-----:R-:W-:Y:S02]  /*0150*/  UIADD3 UR6, UP0, UPT, UR6, 0x20, URZ ;  /* 0x0000002006067890 */ /* 0x001fe4000ff1e0ff */
[----:B------:R-:W-:Y:S01]  /*0160*/  IMAD.MOV R2, RZ, RZ, -R3 ;  /* 0x000000ffff027224 */ /* 0x000fe200078e0a03 */
[----:B-1----:R-:W-:Y:S02]  /*0170*/  UIADD3 UR4, UP1, UPT, UR4, 0x20, URZ ;  /* 0x0000002004047890 */ /* 0x002fe4000ff3e0ff */
[----:B------:R-:W-:-:S02]  /*0180*/  UIADD3.X UR7, UPT, UPT, URZ, UR7, URZ, UP0, !UPT ;  /* 0x00000007ff077290 */ /* 0x000fc400087fe4ff */
[----:B------:R-:W-:-:S12]  /*0190*/  UIADD3.X UR5, UPT, UPT, URZ, UR5, URZ, UP1, !UPT ;  /* 0x00000005ff057290 */ /* 0x000fd80008ffe4ff */
.L_x_30:
[----:B------:R-:W-:Y:S01]  /*01a0*/  ISETP.GE.U32.AND P2, PT, R5, 0x10, PT ;  /* 0x000000100500780c */ /* 0x000fe20003f46070 */
[----:B------:R-:W-:Y:S02]  /*01b0*/  IMAD.MOV.U32 R6, RZ, RZ, RZ ;  /* 0x000000ffff067224 */ /* 0x000fe400078e00ff */
[----:B------:R-:W-:-:S10]  /*01c0*/  IMAD.MOV.U32 R4, RZ, RZ, RZ ;  /* 0x000000ffff047224 */ /* 0x000fd400078e00ff */
[----:B------:R-:W-:Y:S05]  /*01d0*/  @!P2 BRA `(.L_x_20) ;  /* 0x000000040040a947 */ /* 0x000fea0003800000 */
[----:B------:R-:W-:Y:S01]  /*01e0*/  IMAD.MOV.U32 R4, RZ, RZ, RZ ;  /* 0x000000ffff047224 */ /* 0x000fe200078e00ff */
[----:B------:R-:W-:Y:S01]  /*01f0*/  MOV R10, R2 ;  /* 0x00000002000a7202 */ /* 0x000fe20000000f00 */
[----:B------:R-:W-:Y:S02]  /*0200*/  IMAD.U32 R11, RZ, RZ, UR4 ;  /* 0x00000004ff0b7e24 */ /* 0x000fe4000f8e00ff */
[----:B------:R-:W-:Y:S02]  /*0210*/  IMAD.U32 R16, RZ, RZ, UR5 ;  /* 0x00000005ff107e24 */ /* 0x000fe4000f8e00ff */
[----:B------:R-:W-:Y:S02]  /*0220*/  IMAD.U32 R6, RZ, RZ, UR6 ;  /* 0x00000006ff067e24 */ /* 0x000fe4000f8e00ff */
[----:B------:R-:W-:-:S07]  /*0230*/  IMAD.U32 R7, RZ, RZ, UR7 ;  /* 0x00000007ff077e24 */ /* 0x000fce000f8e00ff */
.L_x_21:
[----:B------:R-:W2:Y:S04]  /*0240*/  LDG.E R9, desc[UR8][R6.64+-0x20] ;  /* 0xffffe00806097981 */ /* 0x000ea8000c1e1900 */
[----:B------:R-:W3:Y:S04]  /*0250*/  LDG.E R15, desc[UR8][R6.64+-0x1c] ;  /* 0xffffe408060f7981 */ /* 0x000ee8000c1e1900 */
[----:B------:R-:W4:Y:S01]  /*0260*/  LDG.E R17, desc[UR8][R6.64+-0x18] ;  /* 0xffffe80806117981 */ /* 0x000f22000c1e1900 */
[----:B------:R-:W-:-:S03]  /*0270*/  IMAD.MOV.U32 R8, RZ, RZ, R11 ;  /* 0x000000ffff087224 */ /* 0x000fc600078e000b */
[----:B------:R-:W5:Y:S04]  /*0280*/  LDG.E R19, desc[UR8][R6.64+-0x14] ;  /* 0xffffec0806137981 */ /* 0x000f68000c1e1900 */
[----:B------:R-:W5:Y:S04]  /*0290*/  LDG.E R23, desc[UR8][R6.64+-0xc] ;  /* 0xfffff40806177981 */ /* 0x000f68000c1e1900 */
[----:B------:R-:W5:Y:S04]  /*02a0*/  LDG.E R21, desc[UR8][R6.64+-0x10] ;  /* 0xfffff00806157981 */ /* 0x000f68000c1e1900 */
[----:B------:R-:W5:Y:S04]  /*02b0*/  LDG.E R25, desc[UR8][R6.64+-0x8] ;  /* 0xfffff80806197981 */ /* 0x000f68000c1e1900 */
[----:B------:R-:W5:Y:S04]  /*02c0*/  LDG.E R27, desc[UR8][R6.64] ;  /* 0x00000008061b7981 */ /* 0x000f68000c1e1900 */
[----:B------:R-:W5:Y:S01]  /*02d0*/  LDG.E R29, desc[UR8][R6.64+0x4] ;  /* 0x00000408061d7981 */ /* 0x000f62000c1e1900 */
[----:B--2---:R-:W-:Y:S01]  /*02e0*/  ISETP.NE.AND P6, PT, R9, R0, PT ;  /* 0x000000000900720c */ /* 0x004fe20003fc5270 */
[----:B------:R-:W-:-:S02]  /*02f0*/  IMAD.MOV.U32 R9, RZ, RZ, R16 ;  /* 0x000000ffff097224 */ /* 0x000fc400078e0010 */
[----:B------:R-:W2:Y:S10]  /*0300*/  LDG.E R16, desc[UR8][R6.64+0x8] ;  /* 0x0000080806107981 */ /* 0x000eb4000c1e1900 */
[----:B------:R-:W2:Y:S01]  /*0310*/  @!P6 LDG.E R11, desc[UR8][R8.64+-0x20] ;  /* 0xffffe008080be981 */ /* 0x000ea2000c1e1900 */
[----:B---3--:R-:W-:-:S02]  /*0320*/  ISETP.NE.AND P2, PT, R15, R0, PT ;  /* 0x000000000f00720c */ /* 0x008fc40003f45270 */
[-C--:B----4-:R-:W-:Y:S02]  /*0330*/  ISETP.NE.AND P3, PT, R17, R0.reuse, PT ;  /* 0x000000001100720c */ /* 0x090fe40003f65270 */
[----:B-----5:R-:W-:-:S09]  /*0340*/  ISETP.NE.AND P4, PT, R19, R0, PT ;  /* 0x000000001300720c */ /* 0x020fd20003f85270 */
[----:B------:R-:W3:Y:S01]  /*0350*/  @!P2 LDG.E R15, desc[UR8][R8.64+-0x1c] ;  /* 0xffffe408080fa981 */ /* 0x000ee2000c1e1900 */
[----:B------:R-:W-:-:S03]  /*0360*/  ISETP.NE.AND P5, PT, R21, R0, PT ;  /* 0x000000001500720c */ /* 0x000fc60003fa5270 */
[----:B------:R-:W4:Y:S10]  /*0370*/  @!P4 LDG.E R17, desc[UR8][R8.64+-0x14] ;  /* 0xffffec080811c981 */ /* 0x000f34000c1e1900 */
[----:B------:R-:W5:Y:S01]  /*0380*/  @!P5 LDG.E R19, desc[UR8][R8.64+-0x10] ;  /* 0xfffff0080813d981 */ /* 0x000f62000c1e1900 */
[----:B--2---:R-:W-:Y:S01]  /*0390*/  @!P6 IMAD.IADD R4, R4, 0x1, R11 ;  /* 0x000000010404e824 */ /* 0x004fe200078e020b */
[----:B------:R-:W-:-:S02]  /*03a0*/  ISETP.NE.AND P6, PT, R23, R0, PT ;  /* 0x000000001700720c */ /* 0x000fc40003fc5270 */
[----:B------:R-:W2:Y:S04]  /*03b0*/  @!P3 LDG.E R11, desc[UR8][R8.64+-0x18] ;  /* 0xffffe808080bb981 */ /* 0x000ea8000c1e1900 */
[----:B------:R-:W4:Y:S07]  /*03c0*/  LDG.E R23, desc[UR8][R6.64+-0x4] ;  /* 0xfffffc0806177981 */ /* 0x000f2e000c1e1900 */
[----:B------:R-:W5:Y:S01]  /*03d0*/  @!P6 LDG.E R21, desc[UR8][R8.64+-0xc] ;  /* 0xfffff4080815e981 */ /* 0x000f62000c1e1900 */
[----:B---3--:R-:W-:Y:S01]  /*03e0*/  @!P2 IMAD.IADD R4, R4, 0x1, R15 ;  /* 0x000000010404a824 */ /* 0x008fe200078e020f */
[----:B------:R-:W-:-:S02]  /*03f0*/  ISETP.NE.AND P2, PT, R25, R0, PT ;  /* 0x000000001900720c */ /* 0x000fc40003f45270 */
[----:B------:R-:W3:Y:S01]  /*0400*/  LDG.E R25, desc[UR8][R6.64+0x10] ;  /* 0x0000100806197981 */ /* 0x000ee2000c1e1900 */
[----:B--2---:R-:W-:-:S10]  /*0410*/  @!P3 IMAD.IADD R4, R4, 0x1, R11 ;  /* 0x000000010404b824 */ /* 0x004fd400078e020b */
[----:B------:R-:W2:Y:S01]  /*0420*/  @!P2 LDG.E R11, desc[UR8][R8.64+-0x8] ;  /* 0xfffff808080ba981 */ /* 0x000ea2000c1e1900 */
[-C--:B----4-:R-:W-:Y:S01]  /*0430*/  ISETP.NE.AND P3, PT, R23, R0.reuse, PT ;  /* 0x000000001700720c */ /* 0x090fe20003f65270 */
[----:B------:R-:W-:Y:S01]  /*0440*/  @!P4 IMAD.IADD R4, R4, 0x1, R17 ;  /* 0x000000010404c824 */ /* 0x000fe200078e0211 */
[-C--:B------:R-:W-:Y:S01]  /*0450*/  ISETP.NE.AND P4, PT, R27, R0.reuse, PT ;  /* 0x000000001b00720c */ /* 0x080fe20003f85270 */
[----:B------:R-:W4:Y:S02]  /*0460*/  LDG.E R23, desc[UR8][R6.64+0xc] ;  /* 0x00000c0806177981 */ /* 0x000f24000c1e1900 */
[----:B-----5:R-:W-:Y:S01]  /*0470*/  @!P5 IMAD.IADD R4, R4, 0x1, R19 ;  /* 0x000000010404d824 */ /* 0x020fe200078e0213 */
[----:B------:R-:W-:Y:S01]  /*0480*/  ISETP.NE.AND P5, PT, R29, R0, PT ;  /* 0x000000001d00720c */ /* 0x000fe20003fa5270 */
[----:B------:R-:W5:Y:S06]  /*0490*/  LDG.E R27, desc[UR8][R6.64+0x14] ;  /* 0x00001408061b7981 */ /* 0x000f6c000c1e1900 */
[----:B------:R-:W3:Y:S01]  /*04a0*/  @!P3 LDG.E R15, desc[UR8][R8.64+-0x4] ;  /* 0xfffffc08080fb981 */ /* 0x000ee2000c1e1900 */
[----:B------:R-:W-:-:S03]  /*04b0*/  @!P6 IMAD.IADD R4, R4, 0x1, R21 ;  /* 0x000000010404e824 */ /* 0x000fc600078e0215 */
[----:B------:R-:W5:Y:S01]  /*04c0*/  @!P4 LDG.E R17, desc[UR8][R8.64] ;  /* 0x000000080811c981 */ /* 0x000f62000c1e1900 */
[----:B------:R-:W-:-:S03]  /*04d0*/  ISETP.NE.AND P6, PT, R16, R0, PT ;  /* 0x000000001000720c */ /* 0x000fc60003fc5270 */
[----:B------:R-:W5:Y:S04]  /*04e0*/  @!P5 LDG.E R19, desc[UR8][R8.64+0x4] ;  /* 0x000004080813d981 */ /* 0x000f68000c1e1900 */
[----:B------:R-:W5:Y:S04]  /*04f0*/  LDG.E R29, desc[UR8][R6.64+0x18] ;  /* 0x00001808061d7981 */ /* 0x000f68000c1e1900 */
[----:B------:R-:W5:Y:S04]  /*0500*/  LDG.E R16, desc[UR8][R6.64+0x1c] ;  /* 0x00001c0806107981 */ /* 0x000f68000c1e1900 */
[----:B------:R-:W5:Y:S01]  /*0510*/  @!P6 LDG.E R21, desc[UR8][R8.64+0x8] ;  /* 0x000008080815e981 */ /* 0x000f62000c1e1900 */
[----:B--2---:R-:W-:Y:S01]  /*0520*/  @!P2 IMAD.IADD R4, R4, 0x1, R11 ;  /* 0x000000010404a824 */ /* 0x004fe200078e020b */
[----:B----4-:R-:W-:-:S04]  /*0530*/  ISETP.NE.AND P2, PT, R23, R0, PT ;  /* 0x000000001700720c */ /* 0x010fc80003f45270 */
[----:B---3--:R-:W-:Y:S02]  /*0540*/  @!P3 IADD3 R4, PT, PT, R4, R15, RZ ;  /* 0x0000000f0404b210 */ /* 0x008fe40007ffe0ff */
[----:B------:R-:W-:-:S07]  /*0550*/  ISETP.NE.AND P3, PT, R25, R0, PT ;  /* 0x000000001900720c */ /* 0x000fce0003f65270 */
[----:B------:R-:W2:Y:S01]  /*0560*/  @!P2 LDG.E R11, desc[UR8][R8.64+0xc] ;  /* 0x00000c08080ba981 */ /* 0x000ea2000c1e1900 */
[----:B-----5:R-:W-:Y:S01]  /*0570*/  @!P4 IMAD.IADD R4, R4, 0x1, R17 ;  /* 0x000000010404c824 */ /* 0x020fe200078e0211 */
[----:B------:R-:W-:-:S03]  /*0580*/  ISETP.NE.AND P4, PT, R27, R0, PT ;  /* 0x000000001b00720c */ /* 0x000fc60003f85270 */
[----:B------:R-:W-:Y:S01]  /*0590*/  @!P5 IMAD.IADD R4, R4, 0x1, R19 ;  /* 0x000000010404d824 */ /* 0x000fe200078e0213 */
[-C--:B------:R-:W-:Y:S01]  /*05a0*/  ISETP.NE.AND P5, PT, R29, R0.reuse, PT ;  /* 0x000000001d00720c */ /* 0x080fe20003fa5270 */
[----:B------:R-:W3:Y:S08]  /*05b0*/  @!P3 LDG.E R15, desc[UR8][R8.64+0x10] ;  /* 0x00001008080fb981 */ /* 0x000ef0000c1e1900 */
[----:B------:R-:W4:Y:S01]  /*05c0*/  @!P4 LDG.E R17, desc[UR8][R8.64+0x14] ;  /* 0x000014080811c981 */ /* 0x000f22000c1e1900 */
[----:B------:R-:W-:Y:S01]  /*05d0*/  @!P6 IMAD.IADD R4, R4, 0x1, R21 ;  /* 0x000000010404e824 */ /* 0x000fe200078e0215 */
[----:B------:R-:W-:-:S02]  /*05e0*/  ISETP.NE.AND P6, PT, R16, R0, PT ;  /* 0x000000001000720c */ /* 0x000fc40003fc5270 */
[----:B------:R-:W5:Y:S11]  /*05f0*/  @!P5 LDG.E R19, desc[UR8][R8.64+0x18] ;  /* 0x000018080813d981 */ /* 0x000f76000c1e1900 */
[----:B------:R-:W5:Y:S01]  /*0600*/  @!P6 LDG.E R21, desc[UR8][R8.64+0x1c] ;  /* 0x00001c080815e981 */ /* 0x000f62000c1e1900 */
[----:B------:R-:W-:-:S02]  /*0610*/  VIADD R10, R10, 0x10 ;  /* 0x000000100a0a7836 */ /* 0x000fc40000000000 */
[----:B--2---:R-:W-:-:S04]  /*0620*/  @!P2 IMAD.IADD R4, R4, 0x1, R11 ;  /* 0x000000010404a824 */ /* 0x004fc800078e020b */
[----:B---3--:R-:W-:-:S04]  /*0630*/  @!P3 IMAD.IADD R4, R4, 0x1, R15 ;  /* 0x000000010404b824 */ /* 0x008fc800078e020f */
[----:B----4-:R-:W-:Y:S01]  /*0640*/  @!P4 IMAD.IADD R4, R4, 0x1, R17 ;  /* 0x000000010404c824 */ /* 0x010fe200078e0211 */
[----:B------:R-:W-:Y:S02]  /*0650*/  ISETP.NE.AND P4, PT, R10, RZ, PT ;  /* 0x000000ff0a00720c */ /* 0x000fe40003f85270 */
[----:B------:R-:W-:Y:S02]  /*0660*/  IADD3 R6, P2, PT, R6, 0x40, RZ ;  /* 0x0000004006067810 */ /* 0x000fe40007f5e0ff */
[----:B------:R-:W-:Y:S01]  /*0670*/  IADD3 R11, P3, PT, R8, 0x40, RZ ;  /* 0x00000040080b7810 */ /* 0x000fe20007f7e0ff */
[----:B-----5:R-:W-:Y:S02]  /*0680*/  @!P5 IMAD.IADD R4, R4, 0x1, R19 ;  /* 0x000000010404d824 */ /* 0x020fe400078e0213 */
[----:B------:R-:W-:Y:S01]  /*0690*/  IMAD.X R7, RZ, RZ, R7, P2 ;  /* 0x000000ffff077224 */ /* 0x000fe200010e0607 */
[----:B------:R-:W-:Y:S01]  /*06a0*/  IADD3.X R16, PT, PT, RZ, R9, RZ, P3, !PT ;  /* 0x00000009ff107210 */ /* 0x000fe20001ffe4ff */
[----:B------:R-:W-:-:S04]  /*06b0*/  @!P6 IMAD.IADD R4, R4, 0x1, R21 ;  /* 0x000000010404e824 */ /* 0x000fc800078e0215 */
[----:B------:R-:W-:Y:S05]  /*06c0*/  @P4 BRA `(.L_x_21) ;  /* 0xfffffff800dc4947 */ /* 0x000fea000383ffff */
[----:B------:R-:W-:-:S07]  /*06d0*/  IMAD.MOV.U32 R6, RZ, RZ, R3 ;  /* 0x000000ffff067224 */ /* 0x000fce00078e0003 */
.L_x_20:
[----:B------:R-:W-:-:S13]  /*06e0*/  ISETP.NE.AND P2, PT, R14, RZ, PT ;  /* 0x000000ff0e00720c */ /* 0x000fda0003f45270 */
[----:B------:R-:W-:Y:S05]  /*06f0*/  @!P2 BRA `(.L_x_22) ;  /* 0x000000040074a947 */ /* 0x000fea0003800000 */
[----:B------:R-:W-:Y:S01]  /*0700*/  ISETP.NE.AND P2, PT, R13, RZ, PT ;  /* 0x000000ff0d00720c */ /* 0x000fe20003f45270 */
[----:B------:R-:W-:-:S12]  /*0710*/  @!P0 BRA `(.L_x_23) ;  /* 0x0000000000948947 */ /* 0x000fd80003800000 */
[----:B------:R-:W0:Y:S08]  /*0720*/  LDC.64 R8, c[0x0][0x388] ;  /* 0x0000e200ff087b82 */ /* 0x000e300000000a00 */
[----:B------:R-:W1:Y:S01]  /*0730*/  LDC.64 R10, c[0x0][0x390] ;  /* 0x0000e400ff0a7b82 */ /* 0x000e620000000a00 */
[----:B0-----:R-:W-:-:S05]  /*0740*/  IMAD.WIDE.U32 R8, R6, 0x4, R8 ;  /* 0x0000000406087825 */ /* 0x001fca00078e0008 */
[----:B------:R-:W2:Y:S04]  /*0750*/  LDG.E R7, desc[UR8][R8.64] ;  /* 0x0000000808077981 */ /* 0x000ea8000c1e1900 */
[----:B------:R-:W3:Y:S04]  /*0760*/  LDG.E R15, desc[UR8][R8.64+0x4] ;  /* 0x00000408080f7981 */ /* 0x000ee8000c1e1900 */
[----:B------:R-:W4:Y:S04]  /*0770*/  LDG.E R17, desc[UR8][R8.64+0x8] ;  /* 0x0000080808117981 */ /* 0x000f28000c1e1900 */
[----:B------:R-:W5:Y:S01]  /*0780*/  LDG.E R19, desc[UR8][R8.64+0xc] ;  /* 0x00000c0808137981 */ /* 0x000f62000c1e1900 */
[----:B-1----:R-:W-:-:S03]  /*0790*/  IMAD.WIDE.U32 R10, R6, 0x4, R10 ;  /* 0x00000004060a7825 */ /* 0x002fc600078e000a */
[----:B------:R-:W5:Y:S04]  /*07a0*/  LDG.E R21, desc[UR8][R8.64+0x10] ;  /* 0x0000100808157981 */ /* 0x000f68000c1e1900 */
[----:B------:R-:W5:Y:S04]  /*07b0*/  LDG.E R23, desc[UR8][R8.64+0x14] ;  /* 0x0000140808177981 */ /* 0x000f68000c1e1900 */
[----:B------:R-:W5:Y:S04]  /*07c0*/  LDG.E R25, desc[UR8][R8.64+0x18] ;  /* 0x0000180808197981 */ /* 0x000f68000c1e1900 */
[----:B------:R-:W5:Y:S01]  /*07d0*/  LDG.E R27, desc[UR8][R8.64+0x1c] ;  /* 0x00001c08081b7981 */ /* 0x000f62000c1e1900 */
[----:B--2---:R-:W-:-:S02]  /*07e0*/  ISETP.NE.AND P5, PT, R7, R0, PT ;  /* 0x000000000700720c */ /* 0x004fc40003fa5270 */
[-C--:B---3--:R-:W-:Y:S02]  /*07f0*/  ISETP.NE.AND P6, PT, R15, R0.reuse, PT ;  /* 0x000000000f00720c */ /* 0x088fe40003fc5270 */
[-C--:B----4-:R-:W-:Y:S02]  /*0800*/  ISETP.NE.AND P3, PT, R17, R0.reuse, PT ;  /* 0x000000001100720c */ /* 0x090fe40003f65270 */
[----:B-----5:R-:W-:-:S07]  /*0810*/  ISETP.NE.AND P4, PT, R19, R0, PT ;  /* 0x000000001300720c */ /* 0x020fce0003f85270 */
[----:B------:R-:W2:Y:S04]  /*0820*/  @!P5 LDG.E R7, desc[UR8][R10.64] ;  /* 0x000000080a07d981 */ /* 0x000ea8000c1e1900 */
[----:B------:R-:W3:Y:S04]  /*0830*/  @!P6 LDG.E R15, desc[UR8][R10.64+0x4] ;  /* 0x000004080a0fe981 */ /* 0x000ee8000c1e1900 */
[----:B------:R-:W4:Y:S04]  /*0840*/  @!P3 LDG.E R17, desc[UR8][R10.64+0x8] ;  /* 0x000008080a11b981 */ /* 0x000f28000c1e1900 */
[----:B------:R-:W5:Y:S01]  /*0850*/  @!P4 LDG.E R19, desc[UR8][R10.64+0xc] ;  /* 0x00000c080a13c981 */ /* 0x000f62000c1e1900 */
[----:B--2---:R-:W-:Y:S01]  /*0860*/  @!P5 IMAD.IADD R4, R4, 0x1, R7 ;  /* 0x000000010404d824 */ /* 0x004fe200078e0207 */
[----:B------:R-:W-:-:S03]  /*0870*/  ISETP.NE.AND P5, PT, R21, R0, PT ;  /* 0x000000001500720c */ /* 0x000fc60003fa5270 */
[----:B---3--:R-:W-:Y:S01]  /*0880*/  @!P6 IMAD.IADD R4, R4, 0x1, R15 ;  /* 0x000000010404e824 */ /* 0x008fe200078e020f */
[----:B------:R-:W-:-:S03]  /*0890*/  ISETP.NE.AND P6, PT, R23, R0, PT ;  /* 0x000000001700720c */ /* 0x000fc60003fc5270 */
[----:B----4-:R-:W-:Y:S01]  /*08a0*/  @!P3 IMAD.IADD R4, R4, 0x1, R17 ;  /* 0x000000010404b824 */ /* 0x010fe200078e0211 */
[----:B------:R-:W-:-:S03]  /*08b0*/  ISETP.NE.AND P3, PT, R25, R0, PT ;  /* 0x000000001900720c */ /* 0x000fc60003f65270 */
[----:B-----5:R-:W-:Y:S01]  /*08c0*/  @!P4 IMAD.IADD R4, R4, 0x1, R19 ;  /* 0x000000010404c824 */ /* 0x020fe200078e0213 */
[----:B------:R-:W-:Y:S01]  /*08d0*/  ISETP.NE.AND P4, PT, R27, R0, PT ;  /* 0x000000001b00720c */ /* 0x000fe20003f85270 */
[----:B------:R-:W2:Y:S04]  /*08e0*/  @!P5 LDG.E R7, desc[UR8][R10.64+0x10] ;  /* 0x000010080a07d981 */ /* 0x000ea8000c1e1900 */
[----:B------:R-:W3:Y:S04]  /*08f0*/  @!P6 LDG.E R15, desc[UR8][R10.64+0x14] ;  /* 0x000014080a0fe981 */ /* 0x000ee8000c1e1900 */
[----:B------:R-:W4:Y:S04]  /*0900*/  @!P3 LDG.E R9, desc[UR8][R10.64+0x18] ;  /* 0x000018080a09b981 */ /* 0x000f28000c1e1900 */
[----:B------:R-:W5:Y:S01]  /*0910*/  @!P4 LDG.E R17, desc[UR8][R10.64+0x1c] ;  /* 0x00001c080a11c981 */ /* 0x000f62000c1e1900 */
[----:B------:R-:W-:Y:S01]  /*0920*/  IADD3 R6, PT, PT, R6, 0x8, RZ ;  /* 0x0000000806067810 */ /* 0x000fe20007ffe0ff */
[----:B--2---:R-:W-:-:S04]  /*0930*/  @!P5 IMAD.IADD R4, R4, 0x1, R7 ;  /* 0x000000010404d824 */ /* 0x004fc800078e0207 */
[----:B---3--:R-:W-:-:S04]  /*0940*/  @!P6 IMAD.IADD R4, R4, 0x1, R15 ;  /* 0x000000010404e824 */ /* 0x008fc800078e020f */
[----:B----4-:R-:W-:-:S04]  /*0950*/  @!P3 IMAD.IADD R4, R4, 0x1, R9 ;  /* 0x000000010404b824 */ /* 0x010fc800078e0209 */
[----:B-----5:R-:W-:-:S07]  /*0960*/  @!P4 IMAD.IADD R4, R4, 0x1, R17 ;  /* 0x000000010404c824 */ /* 0x020fce00078e0211 */
.L_x_23:
[----:B------:R-:W-:Y:S04]  /*0970*/  BSSY.RECONVERGENT B0, `(.L_x_22) ;  /* 0x0000035000007945 */ /* 0x000fe80003800200 */
        /* <DEDUP_REMOVED lines=10> */
[----:B-1----:R-:W-:Y:S01]  /*0a20*/  IMAD.WIDE.U32 R10, R6, 0x4, R10 ;  /* 0x00000004060a7825 */ /* 0x002fe200078e000a */
        /* <DEDUP_REMOVED lines=8> */
[----:B------:R-:W-:-:S02]  /*0ab0*/  VIADD R6, R6, 0x4 ;  /* 0x0000000406067836 */ /* 0x000fc40000000000 */
[----:B--2---:R-:W-:-:S04]  /*0ac0*/  @!P2 IMAD.IADD R4, R4, 0x1, R7 ;  /* 0x000000010404a824 */ /* 0x004fc800078e0207 */
[----:B---3--:R-:W-:-:S04]  /*0ad0*/  @!P3 IMAD.IADD R4, R4, 0x1, R15 ;  /* 0x000000010404b824 */ /* 0x008fc800078e020f */
[----:B----4-:R-:W-:-:S04]  /*0ae0*/  @!P4 IMAD.IADD R4, R4, 0x1, R17 ;  /* 0x000000010404c824 */ /* 0x010fc800078e0211 */
[----:B-----5:R-:W-:-:S07]  /*0af0*/  @!P5 IMAD.IADD R4, R4, 0x1, R19 ;  /* 0x000000010404d824 */ /* 0x020fce00078e0213 */
.L_x_25:
[----:B------:R-:W-:Y:S05]  /*0b00*/  @!P6 BRA `(.L_x_24) ;  /* 0x00000000006ce947 */ /* 0x000fea0003800000 */
[----:B------:R-:W0:Y:S08]  /*0b10*/  LDC.64 R8, c[0x0][0x388] ;  /* 0x0000e200ff087b82 */ /* 0x000e300000000a00 */
[----:B------:R-:W1:Y:S01]  /*0b20*/  LDC.64 R10, c[0x0][0x390] ;  /* 0x0000e400ff0a7b82 */ /* 0x000e620000000a00 */
[----:B0-----:R-:W-:-:S05]  /*0b30*/  IMAD.WIDE.U32 R8, R6, 0x4, R8 ;  /* 0x0000000406087825 */ /* 0x001fca00078e0008 */
[----:B------:R-:W2:Y:S01]  /*0b40*/  LDG.E R7, desc[UR8][R8.64] ;  /* 0x0000000808077981 */ /* 0x000ea2000c1e1900 */
[----:B------:R-:W-:Y:S01]  /*0b50*/  BSSY.RECONVERGENT B1, `(.L_x_26) ;  /* 0x0000007000017945 */ /* 0x000fe20003800200 */
[----:B------:R-:W-:Y:S02]  /*0b60*/  ISETP.NE.AND P3, PT, R12, 0x1, PT ;  /* 0x000000010c00780c */ /* 0x000fe40003f65270 */
[----:B--2---:R-:W-:Y:S01]  /*0b70*/  ISETP.NE.AND P2, PT, R7, R0, PT ;  /* 0x000000000700720c */ /* 0x004fe20003f45270 */
[----:B-1----:R-:W-:-:S12]  /*0b80*/  IMAD.WIDE.U32 R6, R6, 0x4, R10 ;  /* 0x0000000406067825 */ /* 0x002fd800078e000a */
[----:B------:R-:W-:Y:S05]  /*0b90*/  @P2 BRA `(.L_x_27) ;  /* 0x0000000000082947 */ /* 0x000fea0003800000 */
[----:B------:R-:W2:Y:S02]  /*0ba0*/  LDG.E R11, desc[UR8][R6.64] ;  /* 0x00000008060b7981 */ /* 0x000ea4000c1e1900 */
[----:B--2---:R-:W-:-:S07]  /*0bb0*/  IMAD.IADD R4, R4, 0x1, R11 ;  /* 0x0000000104047824 */ /* 0x004fce00078e020b */
.L_x_27:
[----:B------:R-:W-:Y:S05]  /*0bc0*/  BSYNC.RECONVERGENT B1 ;  /* 0x0000000000017941 */ /* 0x000fea0003800200 */
.L_x_26:
[----:B------:R-:W-:Y:S05]  /*0bd0*/  @!P3 BRA `(.L_x_24) ;  /* 0x000000000038b947 */ /* 0x000fea0003800000 */
[----:B------:R-:W2:Y:S01]  /*0be0*/  LDG.E R11, desc[UR8][R8.64+0x4] ;  /* 0x00000408080b7981 */ /* 0x000ea2000c1e1900 */
[----:B------:R-:W-:Y:S01]  /*0bf0*/  BSSY.RECONVERGENT B1, `(.L_x_28) ;  /* 0x0000006000017945 */ /* 0x000fe20003800200 */
[----:B------:R-:W-:Y:S02]  /*0c00*/  ISETP.NE.AND P3, PT, R12, 0x2, PT ;  /* 0x000000020c00780c */ /* 0x000fe40003f65270 */
[----:B--2---:R-:W-:-:S13]  /*0c10*/  ISETP.NE.AND P2, PT, R11, R0, PT ;  /* 0x000000000b00720c */ /* 0x004fda0003f45270 */
[----:B------:R-:W-:Y:S05]  /*0c20*/  @P2 BRA `(.L_x_29) ;  /* 0x0000000000082947 */ /* 0x000fea0003800000 */
[----:B------:R-:W2:Y:S02]  /*0c30*/  LDG.E R11, desc[UR8][R6.64+0x4] ;  /* 0x00000408060b7981 */ /* 0x000ea4000c1e1900 */
[----:B--2---:R-:W-:-:S07]  /*0c40*/  IMAD.IADD R4, R4, 0x1, R11 ;  /* 0x0000000104047824 */ /* 0x004fce00078e020b */
.L_x_29:
[----:B------:R-:W-:Y:S05]  /*0c50*/  BSYNC.RECONVERGENT B1 ;  /* 0x0000000000017941 */ /* 0x000fea0003800200 */
.L_x_28:
[----:B------:R-:W-:Y:S05]  /*0c60*/  @!P3 BRA `(.L_x_24) ;  /* 0x000000000014b947 */ /* 0x000fea0003800000 */
[----:B------:R-:W2:Y:S02]  /*0c70*/  LDG.E R9, desc[UR8][R8.64+0x8] ;  /* 0x0000080808097981 */ /* 0x000ea4000c1e1900 */
[----:B--2---:R-:W-:-:S13]  /*0c80*/  ISETP.NE.AND P2, PT, R9, R0, PT ;  /* 0x000000000900720c */ /* 0x004fda0003f45270 */
[----:B------:R-:W-:Y:S05]  /*0c90*/  @P2 BRA `(.L_x_24) ;  /* 0x0000000000082947 */ /* 0x000fea0003800000 */
[----:B------:R-:W2:Y:S02]  /*0ca0*/  LDG.E R7, desc[UR8][R6.64+0x8] ;  /* 0x0000080806077981 */ /* 0x000ea4000c1e1900 */
[----:B--2---:R-:W-:-:S07]  /*0cb0*/  IADD3 R4, PT, PT, R4, R7, RZ ;  /* 0x0000000704047210 */ /* 0x004fce0007ffe0ff */
.L_x_24:
[----:B------:R-:W-:Y:S05]  /*0cc0*/  BSYNC.RECONVERGENT B0 ;  /* 0x0000000000007941 */ /* 0x000fea0003800200 */
.L_x_22:
[----:B------:R-:W0:Y:S01]  /*0cd0*/  LDC.64 R6, c[0x0][0x398] ;  /* 0x0000e600ff067b82 */ /* 0x000e220000000a00 */
[----:B------:R-:W-:-:S04]  /*0ce0*/  LEA.HI R4, R4, R4, RZ, 0x1 ;  /* 0x0000000404047211 */ /* 0x000fc800078f08ff */
[----:B------:R-:W-:Y:S01]  /*0cf0*/  SHF.R.S32.HI R9, RZ, 0x1, R4 ;  /* 0x00000001ff097819 */ /* 0x000fe20000011404 */
[----:B0-----:R-:W-:-:S04]  /*0d00*/  IMAD.WIDE R6, R0, 0x4, R6 ;  /* 0x0000000400067825 */ /* 0x001fc800078e0206 */
[----:B------:R-:W-:Y:S01]  /*0d10*/  VIADD R0, R0, 0x80 ;  /* 0x0000008000007836 */ /* 0x000fe20000000000 */
[----:B------:R0:W-:Y:S04]  /*0d20*/  STG.E desc[UR8][R6.64], R9 ;  /* 0x0000000906007986 */ /* 0x0001e8000c101908 */
[----:B------:R-:W-:-:S13]  /*0d30*/  ISETP.GE.AND P2, PT, R0, R5, PT ;  /* 0x000000050000720c */ /* 0x000fda0003f46270 */
[----:B0-----:R-:W-:Y:S05]  /*0d40*/  @!P2 BRA `(.L_x_30) ;  /* 0xfffffff40014a947 */ /* 0x001fea000383ffff */
[----:B------:R-:W-:Y:S05]  /*0d50*/  EXIT ;  /* 0x000000000000794d */ /* 0x000fea0003800000 */
.L_x_19:
[----:B------:R-:W-:Y:S01]  /*0d60*/  VIADDMNMX R5, R0, 0x80, R5, !PT ;  /* 0x0000008000057846 */ /* 0x000fe20007800105 */
[----:B------:R-:W-:Y:S01]  /*0d70*/  BSSY.RECONVERGENT B0, `(.L_x_31) ;  /* 0x0000019000007945 */ /* 0x000fe20003800200 */
[----:B------:R-:W-:-:S05]  /*0d80*/  LOP3.LUT R2, RZ, R4, RZ, 0x33, !PT ;  /* 0x00000004ff027212 */ /* 0x000fca00078e33ff */
[----:B------:R-:W-:-:S04]  /*0d90*/  IMAD.IADD R2, R5, 0x1, R2 ;  /* 0x0000000105027824 */ /* 0x000fc800078e0202 */
[----:B------:R-:W-:-:S05]  /*0da0*/  IMAD R7, R7, -0x80, R2 ;  /* 0xffffff8007077824 */ /* 0x000fca00078e0202 */
[C---:B------:R-:W-:Y:S02]  /*0db0*/  ISETP.GE.U32.AND P0, PT, R7.reuse, 0x380, PT ;  /* 0x000003800700780c */ /* 0x040fe40003f06070 */
[----:B------:R-:W-:-:S04]  /*0dc0*/  LEA.HI R8, R7, 0x1, RZ, 0x19 ;  /* 0x0000000107087811 */ /* 0x000fc800078fc8ff */
[----:B------:R-:W-:-:S04]  /*0dd0*/  LOP3.LUT R10, R8, 0x7, RZ, 0xc0, !PT ;  /* 0x00000007080a7812 */ /* 0x000fc800078ec0ff */
[----:B------:R-:W-:-:S03]  /*0de0*/  ISETP.NE.AND P1, PT, R10, RZ, PT ;  /* 0x000000ff0a00720c */ /* 0x000fc60003f25270 */
[----:B------:R-:W-:Y:S10]  /*0df0*/  @!P0 BRA `(.L_x_32) ;  /* 0x0000000000408947 */ /* 0x000ff40003800000 */
[----:B------:R-:W0:Y:S01]  /*0e00*/  LDC.64 R4, c[0x0][0x398] ;  /* 0x0000e600ff047b82 */ /* 0x000e220000000a00 */
[----:B------:R-:W-:Y:S01]  /*0e10*/  LOP3.LUT R9, R8, 0x3fffff8, RZ, 0xc0, !PT ;  /* 0x03fffff808097812 */ /* 0x000fe200078ec0ff */
[----:B------:R-:W-:-:S07]  /*0e20*/  IMAD.MOV.U32 R6, RZ, RZ, RZ ;  /* 0x000000ffff067224 */ /* 0x000fce00078e00ff */
.L_x_33:
[----:B01----:R-:W-:-:S04]  /*0e30*/  IMAD.WIDE R2, R0, 0x4, R4 ;  /* 0x0000000400027825 */ /* 0x003fc800078e0204 */
[----:B------:R-:W-:Y:S01]  /*0e40*/  VIADD R6, R6, 0x8 ;  /* 0x0000000806067836 */ /* 0x000fe20000000000 */
[----:B------:R1:W-:Y:S01]  /*0e50*/  STG.E desc[UR8][R2.64], RZ ;  /* 0x000000ff02007986 */ /* 0x0003e2000c101908 */
[----:B------:R-:W-:-:S03]  /*0e60*/  VIADD R0, R0, 0x400 ;  /* 0x0000040000007836 */ /* 0x000fc60000000000 */
[----:B------:R1:W-:Y:S01]  /*0e70*/  STG.E desc[UR8][R2.64+0x200], RZ ;  /* 0x000200ff02007986 */ /* 0x0003e2000c101908 */
[----:B------:R-:W-:-:S03]  /*0e80*/  ISETP.NE.AND P0, PT, R6, R9, PT ;  /* 0x000000090600720c */ /* 0x000fc60003f05270 */
[----:B------:R1:W-:Y:S04]  /*0e90*/  STG.E desc[UR8][R2.64+0x400], RZ ;  /* 0x000400ff02007986 */ /* 0x0003e8000c101908 */
[----:B------:R1:W-:Y:S04]  /*0ea0*/  STG.E desc[UR8][R2.64+0x600], RZ ;  /* 0x000600ff02007986 */ /* 0x0003e8000c101908 */
[----:B------:R1:W-:Y:S04]  /*0eb0*/  STG.E desc[UR8][R2.64+0x800], RZ ;  /* 0x000800ff02007986 */ /* 0x0003e8000c101908 */
[----:B------:R1:W-:Y:S04]  /*0ec0*/  STG.E desc[UR8][R2.64+0xa00], RZ ;  /* 0x000a00ff02007986 */ /* 0x0003e8000c101908 */
[----:B------:R1:W-:Y:S04]  /*0ed0*/  STG.E desc[UR8][R2.64+0xc00], RZ ;  /* 0x000c00ff02007986 */ /* 0x0003e8000c101908 */
[----:B------:R1:W-:Y:S01]  /*0ee0*/  STG.E desc[UR8][R2.64+0xe00], RZ ;  /* 0x000e00ff02007986 */ /* 0x0003e2000c101908 */
[----:B------:R-:W-:Y:S05]  /*0ef0*/  @P0 BRA `(.L_x_33) ;  /* 0xfffffffc00cc0947 */ /* 0x000fea000383ffff */
.L_x_32:
[----:B------:R-:W-:Y:S05]  /*0f00*/  BSYNC.RECONVERGENT B0 ;  /* 0x0000000000007941 */ /* 0x000fea0003800200 */
.L_x_31:
[----:B------:R-:W-:Y:S05]  /*0f10*/  @!P1 EXIT ;  /* 0x000000000000994d */ /* 0x000fea0003800000 */
[----:B------:R-:W-:Y:S02]  /*0f20*/  ISETP.GE.U32.AND P0, PT, R10, 0x4, PT ;  /* 0x000000040a00780c */ /* 0x000fe40003f06070 */
[----:B------:R-:W-:-:S11]  /*0f30*/  LOP3.LUT P1, R8, R8, 0x3, RZ, 0xc0, !PT ;  /* 0x0000000308087812 */ /* 0x000fd6000782c0ff */
[----:B-1----:R-:W0:Y:S02]  /*0f40*/  @P0 LDC.64 R2, c[0x0][0x398] ;  /* 0x0000e600ff020b82 */ /* 0x002e240000000a00 */
[----:B0-----:R-:W-:-:S05]  /*0f50*/  @P0 IMAD.WIDE R2, R0, 0x4, R2 ;  /* 0x0000000400020825 */ /* 0x001fca00078e0202 */
[----:B------:R0:W-:Y:S04]  /*0f60*/  @P0 STG.E desc[UR8][R2.64], RZ ;  /* 0x000000ff02000986 */ /* 0x0001e8000c101908 */
[----:B------:R0:W-:Y:S04]  /*0f70*/  @P0 STG.E desc[UR8][R2.64+0x200], RZ ;  /* 0x000200ff02000986 */ /* 0x0001e8000c101908 */
[----:B------:R0:W-:Y:S04]  /*0f80*/  @P0 STG.E desc[UR8][R2.64+0x400], RZ ;  /* 0x000400ff02000986 */ /* 0x0001e8000c101908 */
[----:B------:R0:W-:Y:S01]  /*0f90*/  @P0 STG.E desc[UR8][R2.64+0x600], RZ ;  /* 0x000600ff02000986 */ /* 0x0001e2000c101908 */
[----:B------:R-:W-:Y:S05]  /*0fa0*/  @!P1 EXIT ;  /* 0x000000000000994d */ /* 0x000fea0003800000 */
[----:B------:R-:W-:Y:S01]  /*0fb0*/  ISETP.NE.AND P1, PT, R8, 0x1, PT ;  /* 0x000000010800780c */ /* 0x000fe20003f25270 */
[----:B------:R-:W-:Y:S01]  /*0fc0*/  @P0 VIADD R0, R0, 0x200 ;  /* 0x0000020000000836 */ /* 0x000fe20000000000 */
[----:B------:R-:W-:-:S11]  /*0fd0*/  LOP3.LUT P0, RZ, R7, 0x80, RZ, 0xc0, !PT ;  /* 0x0000008007ff7812 */ /* 0x000fd6000780c0ff */
[----:B0-----:R-:W0:Y:S02]  /*0fe0*/  @P1 LDC.64 R2, c[0x0][0x398] ;  /* 0x0000e600ff021b82 */ /* 0x001e240000000a00 */
[----:B0-----:R-:W-:-:S05]  /*0ff0*/  @P1 IMAD.WIDE R2, R0, 0x4, R2 ;  /* 0x0000000400021825 */ /* 0x001fca00078e0202 */
[----:B------:R0:W-:Y:S04]  /*1000*/  @P1 STG.E desc[UR8][R2.64], RZ ;  /* 0x000000ff02001986 */ /* 0x0001e8000c101908 */
[----:B------:R0:W-:Y:S01]  /*1010*/  @P1 STG.E desc[UR8][R2.64+0x200], RZ ;  /* 0x000200ff02001986 */ /* 0x0001e2000c101908 */
[----:B------:R-:W-:Y:S05]  /*1020*/  @P0 EXIT ;  /* 0x000000000000094d */ /* 0x000fea0003800000 */
[----:B0-----:R-:W0:Y:S01]  /*1030*/  LDC.64 R2, c[0x0][0x398] ;  /* 0x0000e600ff027b82 */ /* 0x001e220000000a00 */
[----:B------:R-:W-:-:S04]  /*1040*/  @P1 VIADD R0, R0, 0x100 ;  /* 0x0000010000001836 */ /* 0x000fc80000000000 */
[----:B0-----:R-:W-:-:S05]  /*1050*/  IMAD.WIDE R2, R0, 0x4, R2 ;  /* 0x0000000400027825 */ /* 0x001fca00078e0202 */
[----:B------:R-:W-:Y:S01]  /*1060*/  STG.E desc[UR8][R2.64], RZ ;  /* 0x000000ff02007986 */ /* 0x000fe2000c101908 */
[----:B------:R-:W-:Y:S05]  /*1070*/  EXIT ;  /* 0x000000000000794d */ /* 0x000fea0003800000 */
.L_x_34:
        /* <DEDUP_REMOVED lines=16> */
.L_x_93:


//--------------------- .text._Z34calculate_community_internal_edgesPiS_S_S_S_ --------------------------
	.section	.text._Z34calculate_community_internal_edgesPiS_S_S_S_,"ax",@progbits
	.align	128
        .global         _Z34calculate_community_internal_edgesPiS_S_S_S_
        .type           _Z34calculate_community_internal_edgesPiS_S_S_S_,@function
        .size           _Z34calculate_community_internal_edgesPiS_S_S_S_,(.L_x_94 - _Z34calculate_community_internal_edgesPiS_S_S_S_)
        .other          _Z34calculate_community_internal_edgesPiS_S_S_S_,@"STO_CUDA_ENTRY STV_DEFAULT"
_Z34calculate_community_internal_edgesPiS_S_S_S_:
.text._Z34calculate_community_internal_edgesPiS_S_S_S_:
[----:B------:R-:W-:Y:S08]  /*0000*/  LDC R1, c[0x0][0x37c] ;  /* 0x0000df00ff017b82 */ /* 0x000ff00000000800 */
[----:B------:R-:W0:Y:S01]  /*0010*/  LDC.64 R2, c[0x0][0x380] ;  /* 0x0000e000ff027b82 */ /* 0x000e220000000a00 */
[----:B------:R-:W0:Y:S02]  /*0020*/  LDCU.64 UR6, c[0x0][0x358] ;  /* 0x00006b00ff0677ac */ /* 0x000e240008000a00 */
[----:B0-----:R0:W2:Y:S01]  /*0030*/  LDG.E R0, desc[UR6][R2.64] ;  /* 0x0000000602007981 */ /* 0x0010a2000c1e1900 */
[----:B------:R-:W0:Y:S01]  /*0040*/  S2R R4, SR_CTAID.X ;  /* 0x0000000000047919 */ /* 0x000e220000002500 */
[----:B------:R-:W0:Y:S02]  /*0050*/  S2R R5, SR_TID.X ;  /* 0x0000000000057919 */ /* 0x000e240000002100 */
[----:B0-----:R-:W-:-:S05]  /*0060*/  IMAD R3, R4, 0x80, R5 ;  /* 0x0000008004037824 */ /* 0x001fca00078e0205 */
[----:B--2---:R-:W-:-:S13]  /*0070*/  ISETP.GE.AND P0, PT, R3, R0, PT ;  /* 0x000000000300720c */ /* 0x004fda0003f06270 */
[----:B------:R-:W-:Y:S05]  /*0080*/  @P0 EXIT ;  /* 0x000000000000094d */ /* 0x000fea0003800000 */
[----:B------:R-:W0:Y:S02]  /*0090*/  LDCU.64 UR4, c[0x0][0x388] ;  /* 0x00007100ff0477ac */ /* 0x000e240008000a00 */
[----:B0-----:R-:W-:-:S04]  /*00a0*/  UIADD3 UR4, UP0, UPT, UR4, 0x20, URZ ;  /* 0x0000002004047890 */ /* 0x001fc8000ff1e0ff */
[----:B------:R-:W-:-:S12]  /*00b0*/  UIADD3.X UR5, UPT, UPT, URZ, UR5, URZ, UP0, !UPT ;  /* 0x00000005ff057290 */ /* 0x000fd800087fe4ff */
.L_x_44:
[----:B------:R-:W-:Y:S01]  /*00c0*/  ISETP.GE.AND P0, PT, R3, 0x1, PT ;  /* 0x000000010300780c */ /* 0x000fe20003f06270 */
[----:B------:R-:W0:Y:S01]  /*00d0*/  LDC.64 R8, c[0x0][0x390] ;  /* 0x0000e400ff087b82 */ /* 0x000e220000000a00 */
[----:B------:R-:W-:-:S07]  /*00e0*/  HFMA2 R4, -RZ, RZ, 0, 0 ;  /* 0x00000000ff047431 */ /* 0x000fce00000001ff */
[----:B------:R-:W1:Y:S04]  /*00f0*/  LDC.64 R16, c[0x0][0x398] ;  /* 0x0000e600ff107b82 */ /* 0x000e680000000a00 */
[----:B------:R-:W-:-:S04]  /*0100*/  @P0 VIADD R5, R3, 0xffffffff ;  /* 0xffffffff03050836 */ /* 0x000fc80000000000 */
[----:B------:R-:W2:Y:S01]  /*0110*/  @P0 LDC.64 R6, c[0x0][0x390] ;  /* 0x0000e400ff060b82 */ /* 0x000ea20000000a00 */
[----:B0-----:R-:W-:-:S05]  /*0120*/  IMAD.WIDE R8, R3, 0x4, R8 ;  /* 0x0000000403087825 */ /* 0x001fca00078e0208 */
[----:B------:R-:W3:Y:S01]  /*0130*/  LDG.E R11, desc[UR6][R8.64] ;  /* 0x00000006080b7981 */ /* 0x000ee2000c1e1900 */
[----:B--2---:R-:W-:-:S05]  /*0140*/  @P0 IMAD.WIDE.U32 R6, R5, 0x4, R6 ;  /* 0x0000000405060825 */ /* 0x004fca00078e0006 */
[----:B------:R-:W3:Y:S01]  /*0150*/  @P0 LDG.E R4, desc[UR6][R6.64] ;  /* 0x0000000606040981 */ /* 0x000ee2000c1e1900 */
[----:B------:R-:W-:Y:S01]  /*0160*/  BSSY.RECONVERGENT B0, `(.L_x_35) ;  /* 0x00000f0000007945 */ /* 0x000fe20003800200 */
[----:B------:R-:W-:Y:S01]  /*0170*/  IMAD.MOV.U32 R10, RZ, RZ, RZ ;  /* 0x000000ffff0a7224 */ /* 0x000fe200078e00ff */
[----:B---3--:R-:W-:-:S13]  /*0180*/  ISETP.GE.AND P0, PT, R4, R11, PT ;  /* 0x0000000b0400720c */ /* 0x008fda0003f06270 */
[----:B-1----:R-:W-:Y:S05]  /*0190*/  @P0 BRA `(.L_x_36) ;  /* 0x0000000c00b00947 */ /* 0x002fea0003800000 */
[----:B------:R-:W-:-:S05]  /*01a0*/  IMAD.WIDE R8, R3, 0x4, R16 ;  /* 0x0000000403087825 */ /* 0x000fca00078e0210 */
[----:B------:R0:W5:Y:S01]  /*01b0*/  LDG.E R5, desc[UR6][R8.64] ;  /* 0x0000000608057981 */ /* 0x000162000c1e1900 */
[----:B------:R-:W-:Y:S01]  /*01c0*/  IADD3 R2, PT, PT, R4, -R11, RZ ;  /* 0x8000000b04027210 */ /* 0x000fe20007ffe0ff */
[----:B------:R-:W-:Y:S01]  /*01d0*/  IMAD.IADD R6, R11, 0x1, -R4 ;  /* 0x000000010b067824 */ /* 0x000fe200078e0a04 */
[----:B------:R-:W-:Y:S01]  /*01e0*/  BSSY.RECONVERGENT B1, `(.L_x_37) ;  /* 0x0000070000017945 */ /* 0x000fe20003800200 */
[----:B------:R-:W-:Y:S01]  /*01f0*/  IMAD.MOV.U32 R10, RZ, RZ, RZ ;  /* 0x000000ffff0a7224 */ /* 0x000fe200078e00ff */
[----:B------:R-:W-:Y:S02]  /*0200*/  ISETP.GT.U32.AND P1, PT, R2, -0x10, PT ;  /* 0xfffffff00200780c */ /* 0x000fe40003f24070 */
[----:B------:R-:W-:-:S04]  /*0210*/  LOP3.LUT R7, R6, 0xf, RZ, 0xc0, !PT ;  /* 0x0000000f06077812 */ /* 0x000fc800078ec0ff */
[----:B------:R-:W-:-:S07]  /*0220*/  ISETP.NE.AND P0, PT, R7, RZ, PT ;  /* 0x000000ff0700720c */ /* 0x000fce0003f05270 */
[----:B0-----:R-:W-:Y:S06]  /*0230*/  @P1 BRA `(.L_x_38) ;  /* 0x0000000400a81947 */ /* 0x001fec0003800000 */
[----:B------:R-:W-:Y:S01]  /*0240*/  LOP3.LUT R2, R6, 0xfffffff0, RZ, 0xc0, !PT ;  /* 0xfffffff006027812 */ /* 0x000fe200078ec0ff */
[----:B------:R-:W-:-:S03]  /*0250*/  IMAD.MOV.U32 R10, RZ, RZ, RZ ;  /* 0x000000ffff0a7224 */ /* 0x000fc600078e00ff */
[----:B------:R-:W-:-:S07]  /*0260*/  IADD3 R2, PT, PT, -R2, RZ, RZ ;  /* 0x000000ff02027210 */ /* 0x000fce0007ffe1ff */
.L_x_39:
[----:B------:R-:W-:Y:S02]  /*0270*/  IMAD.U32 R18, RZ, RZ, UR4 ;  /* 0x00000004ff127e24 */ /* 0x000fe4000f8e00ff */
[----:B------:R-:W-:Y:S02]  /*0280*/  IMAD.U32 R19, RZ, RZ, UR5 ;  /* 0x00000005ff137e24 */ /* 0x000fe4000f8e00ff */
[----:B------:R-:W-:-:S05]  /*0290*/  IMAD.WIDE R18, R4, 0x4, R18 ;  /* 0x0000000404127825 */ /* 0x000fca00078e0212 */
[----:B------:R-:W2:Y:S04]  /*02a0*/  LDG.E R25, desc[UR6][R18.64+-0x20] ;  /* 0xffffe00612197981 */ /* 0x000ea8000c1e1900 */
[----:B------:R-:W3:Y:S04]  /*02b0*/  LDG.E R26, desc[UR6][R18.64+-0x1c] ;  /* 0xffffe406121a7981 */ /* 0x000ee8000c1e1900 */
[----:B------:R-:W4:Y:S04]  /*02c0*/  LDG.E R20, desc[UR6][R18.64+-0x18] ;  /* 0xffffe80612147981 */ /* 0x000f28000c1e1900 */
        /* <DEDUP_REMOVED lines=9> */
[----:B------:R-:W4:Y:S01]  /*0360*/  LDG.E R27, desc[UR6][R18.64+0x14] ;  /* 0x00001406121b7981 */ /* 0x000f22000c1e1900 */
[----:B------:R-:W-:-:S03]  /*0370*/  IADD3 R8, PT, PT, R10, 0x1, RZ ;  /* 0x000000010a087810 */ /* 0x000fc60007ffe0ff */
[----:B------:R-:W4:Y:S01]  /*0380*/  LDG.E R29, desc[UR6][R18.64+0x10] ;  /* 0x00001006121d7981 */ /* 0x000f22000c1e1900 */
[----:B--2---:R-:W-:-:S06]  /*0390*/  IMAD.WIDE R24, R25, 0x4, R16 ;  /* 0x0000000419187825 */ /* 0x004fcc00078e0210 */
[----:B------:R-:W2:Y:S02]  /*03a0*/  LDG.E R24, desc[UR6][R24.64] ;  /* 0x0000000618187981 */ /* 0x000ea4000c1e1900 */
[----:B--2--5:R-:W-:Y:S01]  /*03b0*/  ISETP.NE.AND P1, PT, R24, R5, PT ;  /* 0x000000051800720c */ /* 0x024fe20003f25270 */
[----:B---3--:R-:W-:-:S05]  /*03c0*/  IMAD.WIDE R24, R26, 0x4, R16 ;  /* 0x000000041a187825 */ /* 0x008fca00078e0210 */
[----:B------:R4:W2:Y:S02]  /*03d0*/  LDG.E R26, desc[UR6][R24.64] ;  /* 0x00000006181a7981 */ /* 0x0008a4000c1e1900 */
[----:B----4-:R-:W-:-:S04]  /*03e0*/  IMAD.WIDE R24, R20, 0x4, R16 ;  /* 0x0000000414187825 */ /* 0x010fc800078e0210 */
[----:B------:R-:W-:-:S04]  /*03f0*/  IMAD.WIDE R20, R21, 0x4, R16 ;  /* 0x0000000415147825 */ /* 0x000fc800078e0210 */
[----:B------:R-:W-:Y:S02]  /*0400*/  @P1 IMAD.MOV R8, RZ, RZ, R10 ;  /* 0x000000ffff081224 */ /* 0x000fe400078e020a */
[----:B------:R0:W3:Y:S02]  /*0410*/  LDG.E R10, desc[UR6][R24.64] ;  /* 0x00000006180a7981 */ /* 0x0000e4000c1e1900 */
[--C-:B0-----:R-:W-:Y:S02]  /*0420*/  IMAD.WIDE R24, R15, 0x4, R16.reuse ;  /* 0x000000040f187825 */ /* 0x101fe400078e0210 */
[----:B------:R0:W4:Y:S04]  /*0430*/  LDG.E R15, desc[UR6][R20.64] ;  /* 0x00000006140f7981 */ /* 0x000128000c1e1900 */
[----:B------:R-:W4:Y:S01]  /*0440*/  LDG.E R25, desc[UR6][R24.64] ;  /* 0x0000000618197981 */ /* 0x000f22000c1e1900 */
[----:B0-----:R-:W-:-:S05]  /*0450*/  IMAD.WIDE R20, R13, 0x4, R16 ;  /* 0x000000040d147825 */ /* 0x001fca00078e0210 */
[----:B------:R0:W4:Y:S02]  /*0460*/  LDG.E R13, desc[UR6][R20.64] ;  /* 0x00000006140d7981 */ /* 0x000124000c1e1900 */
[----:B0-----:R-:W-:-:S05]  /*0470*/  IMAD.WIDE R20, R11, 0x4, R16 ;  /* 0x000000040b147825 */ /* 0x001fca00078e0210 */
[----:B------:R0:W4:Y:S02]  /*0480*/  LDG.E R11, desc[UR6][R20.64] ;  /* 0x00000006140b7981 */ /* 0x000124000c1e1900 */
[----:B0-----:R-:W-:-:S05]  /*0490*/  IMAD.WIDE R20, R9, 0x4, R16 ;  /* 0x0000000409147825 */ /* 0x001fca00078e0210 */
[----:B------:R0:W4:Y:S02]  /*04a0*/  LDG.E R9, desc[UR6][R20.64] ;  /* 0x0000000614097981 */ /* 0x000124000c1e1900 */
[----:B0-----:R-:W-:-:S05]  /*04b0*/  IMAD.WIDE R20, R22, 0x4, R16 ;  /* 0x0000000416147825 */ /* 0x001fca00078e0210 */
[----:B------:R0:W4:Y:S01]  /*04c0*/  LDG.E R28, desc[UR6][R20.64] ;  /* 0x00000006141c7981 */ /* 0x000122000c1e1900 */
[----:B------:R-:W-:-:S04]  /*04d0*/  IMAD.WIDE R22, R23, 0x4, R16 ;  /* 0x0000000417167825 */ /* 0x000fc800078e0210 */
[----:B0-----:R-:W-:-:S05]  /*04e0*/  IMAD.WIDE R20, R14, 0x4, R16 ;  /* 0x000000040e147825 */ /* 0x001fca00078e0210 */
[----:B------:R0:W4:Y:S02]  /*04f0*/  LDG.E R24, desc[UR6][R20.64] ;  /* 0x0000000614187981 */ /* 0x000124000c1e1900 */
[--C-:B0-----:R-:W-:Y:S02]  /*0500*/  IMAD.WIDE R20, R12, 0x4, R16.reuse ;  /* 0x000000040c147825 */ /* 0x101fe400078e0210 */
[----:B------:R0:W4:Y:S04]  /*0510*/  LDG.E R12, desc[UR6][R22.64] ;  /* 0x00000006160c7981 */ /* 0x000128000c1e1900 */
[----:B------:R1:W4:Y:S01]  /*0520*/  LDG.E R14, desc[UR6][R20.64] ;  /* 0x00000006140e7981 */ /* 0x000322000c1e1900 */
[----:B0-----:R-:W-:-:S03]  /*0530*/  IMAD.WIDE R22, R27, 0x4, R16 ;  /* 0x000000041b167825 */ /* 0x001fc600078e0210 */
[----:B------:R-:W3:Y:S01]  /*0540*/  LDG.E R27, desc[UR6][R18.64+0x18] ;  /* 0x00001806121b7981 */ /* 0x000ee2000c1e1900 */
[----:B-1----:R-:W-:-:S03]  /*0550*/  IMAD.WIDE R20, R29, 0x4, R16 ;  /* 0x000000041d147825 */ /* 0x002fc600078e0210 */
[----:B------:R-:W4:Y:S04]  /*0560*/  LDG.E R22, desc[UR6][R22.64] ;  /* 0x0000000616167981 */ /* 0x000f28000c1e1900 */
[----:B------:R3:W4:Y:S04]  /*0570*/  LDG.E R29, desc[UR6][R20.64] ;  /* 0x00000006141d7981 */ /* 0x000728000c1e1900 */
[----:B------:R-:W4:Y:S01]  /*0580*/  LDG.E R19, desc[UR6][R18.64+0x1c] ;  /* 0x00001c0612137981 */ /* 0x000f22000c1e1900 */
[----:B--2---:R-:W-:Y:S01]  /*0590*/  ISETP.NE.AND P2, PT, R26, R5, PT ;  /* 0x000000051a00720c */ /* 0x004fe20003f45270 */
[----:B---3--:R-:W-:-:S06]  /*05a0*/  IMAD.WIDE R20, R27, 0x4, R16 ;  /* 0x000000041b147825 */ /* 0x008fcc00078e0210 */
[----:B------:R-:W2:Y:S01]  /*05b0*/  LDG.E R20, desc[UR6][R20.64] ;  /* 0x0000000614147981 */ /* 0x000ea2000c1e1900 */
[----:B----4-:R-:W-:-:S06]  /*05c0*/  IMAD.WIDE R26, R19, 0x4, R16 ;  /* 0x00000004131a7825 */ /* 0x010fcc00078e0210 */
[----:B------:R-:W3:Y:S01]  /*05d0*/  LDG.E R26, desc[UR6][R26.64] ;  /* 0x000000061a1a7981 */ /* 0x000ee2000c1e1900 */
[-C--:B------:R-:W-:Y:S01]  /*05e0*/  ISETP.NE.AND P1, PT, R10, R5.reuse, PT ;  /* 0x000000050a00720c */ /* 0x080fe20003f25270 */
[C---:B------:R-:W-:Y:S01]  /*05f0*/  VIADD R10, R8.reuse, 0x1 ;  /* 0x00000001080a7836 */ /* 0x040fe20000000000 */
[----:B------:R-:W-:Y:S02]  /*0600*/  @P2 IADD3 R10, PT, PT, R8, RZ, RZ ;  /* 0x000000ff080a2210 */ /* 0x000fe40007ffe0ff */
[----:B------:R-:W-:-:S03]  /*0610*/  ISETP.NE.AND P2, PT, R25, R5, PT ;  /* 0x000000051900720c */ /* 0x000fc60003f45270 */
[----:B------:R-:W-:-:S06]  /*0620*/  VIADD R8, R10, 0x1 ;  /* 0x000000010a087836 */ /* 0x000fcc0000000000 */
[----:B------:R-:W-:Y:S01]  /*0630*/  @P1 IMAD.MOV R8, RZ, RZ, R10 ;  /* 0x000000ffff081224 */ /* 0x000fe200078e020a */
[----:B------:R-:W-:-:S04]  /*0640*/  ISETP.NE.AND P1, PT, R15, R5, PT ;  /* 0x000000050f00720c */ /* 0x000fc80003f25270 */
[----:B------:R-:W-:Y:S01]  /*0650*/  IADD3 R10, PT, PT, R8, 0x1, RZ ;  /* 0x00000001080a7810 */ /* 0x000fe20007ffe0ff */
[----:B------:R-:W-:Y:S01]  /*0660*/  @P2 IMAD.MOV R10, RZ, RZ, R8 ;  /* 0x000000ffff0a2224 */ /* 0x000fe200078e0208 */
[----:B------:R-:W-:-:S03]  /*0670*/  ISETP.NE.AND P2, PT, R13, R5, PT ;  /* 0x000000050d00720c */ /* 0x000fc60003f45270 */
[----:B------:R-:W-:-:S04]  /*0680*/  VIADD R8, R10, 0x1 ;  /* 0x000000010a087836 */ /* 0x000fc80000000000 */
[----:B------:R-:W-:Y:S02]  /*0690*/  @P1 IADD3 R8, PT, PT, R10, RZ, RZ ;  /* 0x000000ff0a081210 */ /* 0x000fe40007ffe0ff */
[----:B------:R-:W-:-:S03]  /*06a0*/  ISETP.NE.AND P1, PT, R11, R5, PT ;  /* 0x000000050b00720c */ /* 0x000fc60003f25270 */
[C---:B------:R-:W-:Y:S01]  /*06b0*/  VIADD R10, R8.reuse, 0x1 ;  /* 0x00000001080a7836 */ /* 0x040fe20000000000 */
[----:B------:R-:W-:Y:S02]  /*06c0*/  @P2 IADD3 R10, PT, PT, R8, RZ, RZ ;  /* 0x000000ff080a2210 */ /* 0x000fe40007ffe0ff */
        /* <DEDUP_REMOVED lines=20> */
[----:B------:R-:W-:-:S05]  /*0810*/  @P1 IADD3 R8, PT, PT, R9, RZ, RZ ;  /* 0x000000ff09081210 */ /* 0x000fca0007ffe0ff */
[C---:B------:R-:W-:Y:S01]  /*0820*/  VIADD R9, R8.reuse, 0x1 ;  /* 0x0000000108097836 */ /* 0x040fe20000000000 */
[----:B------:R-:W-:Y:S02]  /*0830*/  @P2 IADD3 R9, PT, PT, R8, RZ, RZ ;  /* 0x000000ff08092210 */ /* 0x000fe40007ffe0ff */
[----:B------:R-:W-:-:S03]  /*0840*/  IADD3 R2, PT, PT, R2, 0x10, RZ ;  /* 0x0000001002027810 */ /* 0x000fc60007ffe0ff */
[----:B------:R-:W-:Y:S02]  /*0850*/  VIADD R8, R9, 0x1 ;  /* 0x0000000109087836 */ /* 0x000fe40000000000 */
[----:B------:R-:W-:Y:S01]  /*0860*/  VIADD R4, R4, 0x10 ;  /* 0x0000001004047836 */ /* 0x000fe20000000000 */
[----:B--2---:R-:W-:-:S13]  /*0870*/  ISETP.NE.AND P1, PT, R20, R5, PT ;  /* 0x000000051400720c */ /* 0x004fda0003f25270 */
[----:B------:R-:W-:Y:S01]  /*0880*/  @P1 IMAD.MOV R8, RZ, RZ, R9 ;  /* 0x000000ffff081224 */ /* 0x000fe200078e0209 */
[----:B------:R-:W-:Y:S02]  /*0890*/  ISETP.NE.AND P1, PT, R2, RZ, PT ;  /* 0x000000ff0200720c */ /* 0x000fe40003f25270 */
[----:B---3--:R-:W-:Y:S02]  /*08a0*/  ISETP.NE.AND P2, PT, R26, R5, PT ;  /* 0x000000051a00720c */ /* 0x008fe40003f45270 */
[----:B------:R-:W-:-:S11]  /*08b0*/  IADD3 R10, PT, PT, R8, 0x1, RZ ;  /* 0x00000001080a7810 */ /* 0x000fd60007ffe0ff */
[----:B------:R-:W-:Y:S01]  /*08c0*/  @P2 IADD3 R10, PT, PT, R8, RZ, RZ ;  /* 0x000000ff080a2210 */ /* 0x000fe20007ffe0ff */
[----:B------:R-:W-:Y:S06]  /*08d0*/  @P1 BRA `(.L_x_39) ;  /* 0xfffffff800641947 */ /* 0x000fec000383ffff */
.L_x_38:
[----:B------:R-:W-:Y:S05]  /*08e0*/  BSYNC.RECONVERGENT B1 ;  /* 0x0000000000017941 */ /* 0x000fea0003800200 */
.L_x_37:
[----:B------:R-:W-:Y:S05]  /*08f0*/  @!P0 BRA `(.L_x_36) ;  /* 0x0000000400d88947 */ /* 0x000fea0003800000 */
[----:B------:R-:W-:Y:S01]  /*0900*/  ISETP.GE.U32.AND P1, PT, R7, 0x8, PT ;  /* 0x000000080700780c */ /* 0x000fe20003f26070 */
[----:B------:R-:W-:Y:S01]  /*0910*/  BSSY.RECONVERGENT B1, `(.L_x_40) ;  /* 0x0000037000017945 */ /* 0x000fe20003800200 */
[----:B------:R-:W-:-:S04]  /*0920*/  LOP3.LUT R26, R6, 0x7, RZ, 0xc0, !PT ;  /* 0x00000007061a7812 */ /* 0x000fc800078ec0ff */
[----:B------:R-:W-:-:S07]  /*0930*/  ISETP.NE.AND P0, PT, R26, RZ, PT ;  /* 0x000000ff1a00720c */ /* 0x000fce0003f05270 */
[----:B------:R-:W-:Y:S06]  /*0940*/  @!P1 BRA `(.L_x_41) ;  /* 0x0000000000cc9947 */ /* 0x000fec0003800000 */
[----:B------:R-:W0:Y:S02]  /*0950*/  LDC.64 R20, c[0x0][0x388] ;  /* 0x0000e200ff147b82 */ /* 0x000e240000000a00 */
[----:B0-----:R-:W-:-:S05]  /*0960*/  IMAD.WIDE R20, R4, 0x4, R20 ;  /* 0x0000000404147825 */ /* 0x001fca00078e0214 */
[----:B------:R-:W2:Y:S04]  /*0970*/  LDG.E R23, desc[UR6][R20.64] ;  /* 0x0000000614177981 */ /* 0x000ea8000c1e1900 */
[----:B------:R-:W3:Y:S04]  /*0980*/  LDG.E R25, desc[UR6][R20.64+0x4] ;  /* 0x0000040614197981 */ /* 0x000ee8000c1e1900 */
[----:B------:R-:W4:Y:S04]  /*0990*/  LDG.E R9, desc[UR6][R20.64+0x8] ;  /* 0x0000080614097981 */ /* 0x000f28000c1e1900 */
[----:B------:R-:W4:Y:S04]  /*09a0*/  LDG.E R13, desc[UR6][R20.64+0xc] ;  /* 0x00000c06140d7981 */ /* 0x000f28000c1e1900 */
[----:B------:R-:W4:Y:S04]  /*09b0*/  LDG.E R15, desc[UR6][R20.64+0x10] ;  /* 0x00001006140f7981 */ /* 0x000f28000c1e1900 */
[----:B------:R-:W4:Y:S04]  /*09c0*/  LDG.E R19, desc[UR6][R20.64+0x14] ;  /* 0x0000140614137981 */ /* 0x000f28000c1e1900 */
[----:B------:R-:W4:Y:S04]  /*09d0*/  LDG.E R7, desc[UR6][R20.64+0x18] ;  /* 0x0000180614077981 */ /* 0x000f28000c1e1900 */
[----:B------:R0:W4:Y:S01]  /*09e0*/  LDG.E R11, desc[UR6][R20.64+0x1c] ;  /* 0x00001c06140b7981 */ /* 0x000122000c1e1900 */
[----:B--2---:R-:W-:-:S04]  /*09f0*/  IMAD.WIDE R22, R23, 0x4, R16 ;  /* 0x0000000417167825 */ /* 0x004fc800078e0210 */
[--C-:B---3--:R-:W-:Y:S01]  /*0a00*/  IMAD.WIDE R24, R25, 0x4, R16.reuse ;  /* 0x0000000419187825 */ /* 0x108fe200078e0210 */
[----:B------:R1:W2:Y:S03]  /*0a10*/  LDG.E R2, desc[UR6][R22.64] ;  /* 0x0000000616027981 */ /* 0x0002a6000c1e1900 */
[--C-:B----4-:R-:W-:Y:S02]  /*0a20*/  IMAD.WIDE R8, R9, 0x4, R16.reuse ;  /* 0x0000000409087825 */ /* 0x110fe400078e0210 */
[----:B------:R-:W3:Y:S02]  /*0a30*/  LDG.E R24, desc[UR6][R24.64] ;  /* 0x0000000618187981 */ /* 0x000ee4000c1e1900 */
[--C-:B------:R-:W-:Y:S02]  /*0a40*/  IMAD.WIDE R12, R13, 0x4, R16.reuse ;  /* 0x000000040d0c7825 */ /* 0x100fe400078e0210 */
[----:B------:R-:W4:Y:S02]  /*0a50*/  LDG.E R8, desc[UR6][R8.64] ;  /* 0x0000000608087981 */ /* 0x000f24000c1e1900 */
[----:B------:R-:W-:-:S02]  /*0a60*/  IMAD.WIDE R14, R15, 0x4, R16 ;  /* 0x000000040f0e7825 */ /* 0x000fc400078e0210 */
[----:B------:R-:W4:Y:S02]  /*0a70*/  LDG.E R12, desc[UR6][R12.64] ;  /* 0x000000060c0c7981 */ /* 0x000f24000c1e1900 */
[--C-:B------:R-:W-:Y:S02]  /*0a80*/  IMAD.WIDE R18, R19, 0x4, R16.reuse ;  /* 0x0000000413127825 */ /* 0x100fe400078e0210 */
[----:B------:R-:W4:Y:S02]  /*0a90*/  LDG.E R14, desc[UR6][R14.64] ;  /* 0x000000060e0e7981 */ /* 0x000f24000c1e1900 */
[--C-:B0-----:R-:W-:Y:S02]  /*0aa0*/  IMAD.WIDE R20, R7, 0x4, R16.reuse ;  /* 0x0000000407147825 */ /* 0x101fe400078e0210 */
[----:B------:R-:W4:Y:S02]  /*0ab0*/  LDG.E R18, desc[UR6][R18.64] ;  /* 0x0000000612127981 */ /* 0x000f24000c1e1900 */
[----:B-1----:R-:W-:-:S02]  /*0ac0*/  IMAD.WIDE R22, R11, 0x4, R16 ;  /* 0x000000040b167825 */ /* 0x002fc400078e0210 */
[----:B------:R-:W4:Y:S04]  /*0ad0*/  LDG.E R20, desc[UR6][R20.64] ;  /* 0x0000000614147981 */ /* 0x000f28000c1e1900 */
[----:B------:R-:W4:Y:S01]  /*0ae0*/  LDG.E R22, desc[UR6][R22.64] ;  /* 0x0000000616167981 */ /* 0x000f22000c1e1900 */
[----:B------:R-:W-:Y:S02]  /*0af0*/  IADD3 R4, PT, PT, R4, 0x8, RZ ;  /* 0x0000000804047810 */ /* 0x000fe40007ffe0ff */
[-C--:B--2--5:R-:W-:Y:S01]  /*0b00*/  ISETP.NE.AND P2, PT, R2, R5.reuse, PT ;  /* 0x000000050200720c */ /* 0x0a4fe20003f45270 */
[----:B------:R-:W-:Y:S01]  /*0b10*/  VIADD R2, R10, 0x1 ;  /* 0x000000010a027836 */ /* 0x000fe20000000000 */
[----:B---3--:R-:W-:-:S11]  /*0b20*/  ISETP.NE.AND P1, PT, R24, R5, PT ;  /* 0x000000051800720c */ /* 0x008fd60003f25270 */
[----:B------:R-:W-:Y:S02]  /*0b30*/  @P2 IADD3 R2, PT, PT, R10, RZ, RZ ;  /* 0x000000ff0a022210 */ /* 0x000fe40007ffe0ff */
[----:B----4-:R-:W-:-:S03]  /*0b40*/  ISETP.NE.AND P2, PT, R8, R5, PT ;  /* 0x000000050800720c */ /* 0x010fc60003f45270 */
        /* <DEDUP_REMOVED lines=17> */
[----:B------:R-:W-:Y:S02]  /*0c60*/  VIADD R10, R2, 0x1 ;  /* 0x00000001020a7836 */ /* 0x000fe40000000000 */
[----:B------:R-:W-:-:S07]  /*0c70*/  @P1 IMAD.MOV R10, RZ, RZ, R2 ;  /* 0x000000ffff0a1224 */ /* 0x000fce00078e0202 */
.L_x_41:
[----:B------:R-:W-:Y:S05]  /*0c80*/  BSYNC.RECONVERGENT B1 ;  /* 0x0000000000017941 */ /* 0x000fea0003800200 */
.L_x_40:
        /* <DEDUP_REMOVED lines=11> */
[----:B------:R-:W4:Y:S01]  /*0d40*/  LDG.E R21, desc[UR6][R8.64+0xc] ;  /* 0x00000c0608157981 */ /* 0x000f22000c1e1900 */
[----:B--2---:R-:W-:-:S04]  /*0d50*/  IMAD.WIDE R12, R13, 0x4, R16 ;  /* 0x000000040d0c7825 */ /* 0x004fc800078e0210 */
[--C-:B---3--:R-:W-:Y:S02]  /*0d60*/  IMAD.WIDE R14, R15, 0x4, R16.reuse ;  /* 0x000000040f0e7825 */ /* 0x108fe400078e0210 */
[----:B------:R-:W2:Y:S02]  /*0d70*/  LDG.E R12, desc[UR6][R12.64] ;  /* 0x000000060c0c7981 */ /* 0x000ea4000c1e1900 */
[--C-:B----4-:R-:W-:Y:S02]  /*0d80*/  IMAD.WIDE R18, R19, 0x4, R16.reuse ;  /* 0x0000000413127825 */ /* 0x110fe400078e0210 */
[----:B------:R-:W3:Y:S02]  /*0d90*/  LDG.E R14, desc[UR6][R14.64] ;  /* 0x000000060e0e7981 */ /* 0x000ee4000c1e1900 */
[----:B------:R-:W-:Y:S02]  /*0da0*/  IMAD.WIDE R20, R21, 0x4, R16 ;  /* 0x0000000415147825 */ /* 0x000fe400078e0210 */
[----:B------:R-:W4:Y:S04]  /*0db0*/  LDG.E R18, desc[UR6][R18.64] ;  /* 0x0000000612127981 */ /* 0x000f28000c1e1900 */
[----:B------:R-:W4:Y:S01]  /*0dc0*/  LDG.E R20, desc[UR6][R20.64] ;  /* 0x0000000614147981 */ /* 0x000f22000c1e1900 */
[----:B------:R-:W-:Y:S01]  /*0dd0*/  IADD3 R2, PT, PT, R10, 0x1, RZ ;  /* 0x000000010a027810 */ /* 0x000fe20007ffe0ff */
[----:B------:R-:W-:Y:S01]  /*0de0*/  VIADD R4, R4, 0x4 ;  /* 0x0000000404047836 */ /* 0x000fe20000000000 */
[----:B--2--5:R-:W-:-:S02]  /*0df0*/  ISETP.NE.AND P2, PT, R12, R5, PT ;  /* 0x000000050c00720c */ /* 0x024fc40003f45270 */
[----:B---3--:R-:W-:-:S11]  /*0e00*/  ISETP.NE.AND P1, PT, R14, R5, PT ;  /* 0x000000050e00720c */ /* 0x008fd60003f25270 */
[----:B------:R-:W-:Y:S01]  /*0e10*/  @P2 IMAD.MOV R2, RZ, RZ, R10 ;  /* 0x000000ffff022224 */ /* 0x000fe200078e020a */
[----:B----4-:R-:W-:-:S04]  /*0e20*/  ISETP.NE.AND P2, PT, R18, R5, PT ;  /* 0x000000051200720c */ /* 0x010fc80003f45270 */
[----:B------:R-:W-:Y:S01]  /*0e30*/  IADD3 R7, PT, PT, R2, 0x1, RZ ;  /* 0x0000000102077810 */ /* 0x000fe20007ffe0ff */
[----:B------:R-:W-:Y:S01]  /*0e40*/  @P1 IMAD.MOV R7, RZ, RZ, R2 ;  /* 0x000000ffff071224 */ /* 0x000fe200078e0202 */
[----:B------:R-:W-:-:S04]  /*0e50*/  ISETP.NE.AND P1, PT, R20, R5, PT ;  /* 0x000000051400720c */ /* 0x000fc80003f25270 */
[----:B------:R-:W-:-:S03]  /*0e60*/  IADD3 R2, PT, PT, R7, 0x1, RZ ;  /* 0x0000000107027810 */ /* 0x000fc60007ffe0ff */
[----:B------:R-:W-:-:S05]  /*0e70*/  @P2 IMAD.MOV R2, RZ, RZ, R7 ;  /* 0x000000ffff022224 */ /* 0x000fca00078e0207 */
[C---:B------:R-:W-:Y:S02]  /*0e80*/  IADD3 R10, PT, PT, R2.reuse, 0x1, RZ ;  /* 0x00000001020a7810 */ /* 0x040fe40007ffe0ff */
[----:B------:R-:W-:-:S07]  /*0e90*/  @P1 IADD3 R10, PT, PT, R2, RZ, RZ ;  /* 0x000000ff020a1210 */ /* 0x000fce0007ffe0ff */
.L_x_43:
[----:B------:R-:W-:Y:S05]  /*0ea0*/  BSYNC.RECONVERGENT B1 ;  /* 0x0000000000017941 */ /* 0x000fea0003800200 */
.L_x_42:
[----:B------:R-:W-:Y:S05]  /*0eb0*/  @!P0 BRA `(.L_x_36) ;  /* 0x0000000000688947 */ /* 0x000fea0003800000 */
[----:B------:R-:W0:Y:S02]  /*0ec0*/  LDC.64 R12, c[0x0][0x388] ;  /* 0x0000e200ff0c7b82 */ /* 0x000e240000000a00 */
[----:B0-----:R-:W-:-:S05]  /*0ed0*/  IMAD.WIDE R12, R4, 0x4, R12 ;  /* 0x00000004040c7825 */ /* 0x001fca00078e020c */
[----:B------:R-:W2:Y:S02]  /*0ee0*/  LDG.E R9, desc[UR6][R12.64] ;  /* 0x000000060c097981 */ /* 0x000ea4000c1e1900 */
[----:B--2---:R-:W-:-:S06]  /*0ef0*/  IMAD.WIDE R8, R9, 0x4, R16 ;  /* 0x0000000409087825 */ /* 0x004fcc00078e0210 */
[----:B------:R-:W2:Y:S01]  /*0f00*/  LDG.E R8, desc[UR6][R8.64] ;  /* 0x0000000608087981 */ /* 0x000ea2000c1e1900 */
[----:B------:R-:W-:Y:S01]  /*0f10*/  ISETP.NE.AND P1, PT, R6, 0x1, PT ;  /* 0x000000010600780c */ /* 0x000fe20003f25270 */
[----:B------:R-:W-:Y:S01]  /*0f20*/  VIADD R2, R10, 0x1 ;  /* 0x000000010a027836 */ /* 0x000fe20000000000 */
[----:B--2--5:R-:W-:-:S13]  /*0f30*/  ISETP.NE.AND P0, PT, R8, R5, PT ;  /* 0x000000050800720c */ /* 0x024fda0003f05270 */
[----:B------:R-:W-:-:S05]  /*0f40*/  @P0 IADD3 R2, PT, PT, R10, RZ, RZ ;  /* 0x000000ff0a020210 */ /* 0x000fca0007ffe0ff */
[----:B------:R-:W-:Y:S01]  /*0f50*/  IMAD.MOV.U32 R10, RZ, RZ, R2 ;  /* 0x000000ffff0a7224 */ /* 0x000fe200078e0002 */
[----:B------:R-:W-:Y:S06]  /*0f60*/  @!P1 BRA `(.L_x_36) ;  /* 0x00000000003c9947 */ /* 0x000fec0003800000 */
[----:B------:R-:W-:Y:S01]  /*0f70*/  ISETP.NE.AND P1, PT, R6, 0x2, PT ;  /* 0x000000020600780c */ /* 0x000fe20003f25270 */
[----:B------:R-:W2:-:S12]  /*0f80*/  LDG.E R7, desc[UR6][R12.64+0x4] ;  /* 0x000004060c077981 */ /* 0x000e98000c1e1900 */
[----:B------:R-:W3:Y:S01]  /*0f90*/  @P1 LDG.E R9, desc[UR6][R12.64+0x8] ;  /* 0x000008060c091981 */ /* 0x000ee2000c1e1900 */
[----:B--2---:R-:W-:-:S06]  /*0fa0*/  IMAD.WIDE R6, R7, 0x4, R16 ;  /* 0x0000000407067825 */ /* 0x004fcc00078e0210 */
[----:B------:R-:W2:Y:S01]  /*0fb0*/  LDG.E R6, desc[UR6][R6.64] ;  /* 0x0000000606067981 */ /* 0x000ea2000c1e1900 */
[----:B---3--:R-:W-:-:S06]  /*0fc0*/  @P1 IMAD.WIDE R16, R9, 0x4, R16 ;  /* 0x0000000409101825 */ /* 0x008fcc00078e0210 */
[----:B------:R-:W3:Y:S01]  /*0fd0*/  @P1 LDG.E R16, desc[UR6][R16.64] ;  /* 0x0000000610101981 */ /* 0x000ee2000c1e1900 */
[----:B------:R-:W-:Y:S02]  /*0fe0*/  IADD3 R2, PT, PT, R10, 0x1, RZ ;  /* 0x000000010a027810 */ /* 0x000fe40007ffe0ff */
[-C--:B--2---:R-:W-:Y:S02]  /*0ff0*/  ISETP.NE.AND P0, PT, R6, R5.reuse, PT ;  /* 0x000000050600720c */ /* 0x084fe40003f05270 */
[----:B---3--:R-:W-:-:S11]  /*1000*/  ISETP.NE.AND P2, PT, R16, R5, P1 ;  /* 0x000000051000720c */ /* 0x008fd60000f45270 */
[----:B------:R-:W-:-:S05]  /*1010*/  @P0 IMAD.MOV R2, RZ, RZ, R10 ;  /* 0x000000ffff020224 */ /* 0x000fca00078e020a */
[----:B------:R-:W-:-:S05]  /*1020*/  MOV R10, R2 ;  /* 0x00000002000a7202 */ /* 0x000fca0000000f00 */
[C---:B------:R-:W-:Y:S01]  /*1030*/  @P1 VIADD R2, R10.reuse, 0x1 ;  /* 0x000000010a021836 */ /* 0x040fe20000000000 */
[----:B------:R-:W-:-:S05]  /*1040*/  @P2 IADD3 R2, PT, PT, R10, RZ, RZ ;  /* 0x000000ff0a022210 */ /* 0x000fca0007ffe0ff */
[----:B------:R-:W-:-:S07]  /*1050*/  @P1 IMAD.MOV.U32 R10, RZ, RZ, R2 ;  /* 0x000000ffff0a1224 */ /* 0x000fce00078e0002 */
.L_x_36:
[----:B------:R-:W-:Y:S05]  /*1060*/  BSYNC.RECONVERGENT B0 ;  /* 0x0000000000007941 */ /* 0x000fea0003800200 */
.L_x_35:
[----:B-----5:R-:W0:Y:S02]  /*1070*/  LDC.64 R4, c[0x0][0x3a0] ;  /* 0x0000e800ff047b82 */ /* 0x020e240000000a00 */
[C---:B0-----:R-:W-:Y:S01]  /*1080*/  IMAD.WIDE R4, R3.reuse, 0x4, R4 ;  /* 0x0000000403047825 */ /* 0x041fe200078e0204 */
[----:B------:R-:W-:-:S04]  /*1090*/  IADD3 R3, PT, PT, R3, 0x80, RZ ;  /* 0x0000008003037810 */ /* 0x000fc80007ffe0ff */
[----:B------:R0:W-:Y:S01]  /*10a0*/  STG.E desc[UR6][R4.64], R10 ;  /* 0x0000000a04007986 */ /* 0x0001e2000c101906 */
[----:B------:R-:W-:-:S13]  /*10b0*/  ISETP.GE.AND P0, PT, R3, R0, PT ;  /* 0x000000000300720c */ /* 0x000fda0003f06270 */
[----:B0-----:R-:W-:Y:S05]  /*10c0*/  @!P0 BRA `(.L_x_44) ;  /* 0xffffffec00fc8947 */ /* 0x001fea000383ffff */
[----:B------:R-:W-:Y:S05]  /*10d0*/  EXIT ;  /* 0x000000000000794d */ /* 0x000fea0003800000 */
.L_x_45:
        /* <DEDUP_REMOVED lines=10> */
.L_x_94:


//--------------------- .text._Z27calculate_community_degreesPiS_S_S_ --------------------------
	.section	.text._Z27calculate_community_degreesPiS_S_S_,"ax",@progbits
	.align	128
        .global         _Z27calculate_community_degreesPiS_S_S_
        .type           _Z27calculate_community_degreesPiS_S_S_,@function
        .size           _Z27calculate_community_degreesPiS_S_S_,(.L_x_95 - _Z27calculate_community_degreesPiS_S_S_)
        .other          _Z27calculate_community_degreesPiS_S_S_,@"STO_CUDA_ENTRY STV_DEFAULT"
_Z27calculate_community_degreesPiS_S_S_:
.text._Z27calculate_community_degreesPiS_S_S_:
        /* <DEDUP_REMOVED lines=16> */
[----:B------:R-:W-:Y:S01]  /*0100*/  VIADD R3, R13, 0xffffffff ;  /* 0xffffffff0d037836 */ /* 0x000fe20000000000 */
[----:B------:R-:W-:Y:S01]  /*0110*/  LOP3.LUT R12, R5, 0x3, RZ, 0xc0, !PT ;  /* 0x00000003050c7812 */ /* 0x000fe200078ec0ff */
[----:B------:R-:W-:-:S03]  /*0120*/  VIADD R2, R14, 0xffffffff ;  /* 0xffffffff0e027836 */ /* 0x000fc60000000000 */
[----:B------:R-:W-:Y:S01]  /*0130*/  ISETP.GE.U32.AND P1, PT, R3, 0x3, PT ;  /* 0x000000030300780c */ /* 0x000fe20003f26070 */
[----:B------:R-:W-:Y:S01]  /*0140*/  IMAD.MOV R3, RZ, RZ, -R4 ;  /* 0x000000ffff037224 */ /* 0x000fe200078e0a04 */
[----:B------:R-:W-:Y:S01]  /*0150*/  ISETP.GE.U32.AND P0, PT, R2, 0x7, PT ;  /* 0x000000070200780c */ /* 0x000fe20003f06070 */
[----:B0-----:R-:W-:Y:S02]  /*0160*/  UIADD3 UR6, UP0, UPT, UR6, 0x20, URZ ;  /* 0x0000002006067890 */ /* 0x001fe4000ff1e0ff */
[----:B-1----:R-:W-:Y:S02]  /*0170*/  UIADD3 UR4, UP1, UPT, UR4, 0x20, URZ ;  /* 0x0000002004047890 */ /* 0x002fe4000ff3e0ff */
[----:B------:R-:W-:Y:S02]  /*0180*/  UIADD3.X UR7, UPT, UPT, URZ, UR7, URZ, UP0, !UPT ;  /* 0x00000007ff077290 */ /* 0x000fe400087fe4ff */
[----:B------:R-:W-:-:S12]  /*0190*/  UIADD3.X UR5, UPT, UPT, URZ, UR5, URZ, UP1, !UPT ;  /* 0x00000005ff057290 */ /* 0x000fd80008ffe4ff */
.L_x_57:
[----:B------:R-:W-:Y:S01]  /*01a0*/  ISETP.GE.U32.AND P2, PT, R5, 0x10, PT ;  /* 0x000000100500780c */ /* 0x000fe20003f46070 */
[----:B------:R-:W-:Y:S02]  /*01b0*/  IMAD.MOV.U32 R6, RZ, RZ, RZ ;  /* 0x000000ffff067224 */ /* 0x000fe400078e00ff */
[----:B------:R-:W-:-:S10]  /*01c0*/  IMAD.MOV.U32 R2, RZ, RZ, RZ ;  /* 0x000000ffff027224 */ /* 0x000fd400078e00ff */
[----:B------:R-:W-:Y:S05]  /*01d0*/  @!P2 BRA `(.L_x_47) ;  /* 0x000000040040a947 */ /* 0x000fea0003800000 */
[----:B------:R-:W-:Y:S01]  /*01e0*/  IMAD.MOV.U32 R2, RZ, RZ, RZ ;  /* 0x000000ffff027224 */ /* 0x000fe200078e00ff */
[----:B------:R-:W-:Y:S01]  /*01f0*/  MOV R6, UR6 ;  /* 0x0000000600067c02 */ /* 0x000fe20008000f00 */
[----:B------:R-:W-:Y:S02]  /*0200*/  IMAD.U32 R11, RZ, RZ, UR4 ;  /* 0x00000004ff0b7e24 */ /* 0x000fe4000f8e00ff */
[----:B------:R-:W-:Y:S02]  /*0210*/  IMAD.U32 R16, RZ, RZ, UR5 ;  /* 0x00000005ff107e24 */ /* 0x000fe4000f8e00ff */
[----:B------:R-:W-:Y:S02]  /*0220*/  IMAD.U32 R7, RZ, RZ, UR7 ;  /* 0x00000007ff077e24 */ /* 0x000fe4000f8e00ff */
[----:B------:R-:W-:-:S07]  /*0230*/  IMAD.MOV.U32 R10, RZ, RZ, R3 ;  /* 0x000000ffff0a7224 */ /* 0x000fce00078e0003 */
.L_x_48:
        /* <DEDUP_REMOVED lines=16> */
[-C--:B-----5:R-:W-:Y:S02]  /*0340*/  ISETP.NE.AND P4, PT, R19, R0.reuse, PT ;  /* 0x000000001300720c */ /* 0x0a0fe40003f85270 */
[----:B------:R-:W-:-:S07]  /*0350*/  ISETP.NE.AND P5, PT, R21, R0, PT ;  /* 0x000000001500720c */ /* 0x000fce0003fa5270 */
[----:B------:R-:W3:Y:S04]  /*0360*/  @!P2 LDG.E R15, desc[UR8][R8.64+-0x1c] ;  /* 0xffffe408080fa981 */ /* 0x000ee8000c1e1900 */
[----:B------:R-:W4:Y:S04]  /*0370*/  @!P4 LDG.E R17, desc[UR8][R8.64+-0x14] ;  /* 0xffffec080811c981 */ /* 0x000f28000c1e1900 */
        /* <DEDUP_REMOVED lines=14> */
[----:B------:R-:W4:Y:S03]  /*0460*/  LDG.E R23, desc[UR8][R6.64+0xc] ;  /* 0x00000c0806177981 */ /* 0x000f26000c1e1900 */
[----:B-----5:R-:W-:Y:S01]  /*0470*/  @!P5 IADD3 R2, PT, PT, R2, R19, RZ ;  /* 0x000000130202d210 */ /* 0x020fe20007ffe0ff */
[----:B------:R-:W5:Y:S01]  /*0480*/  LDG.E R27, desc[UR8][R6.64+0x14] ;  /* 0x00001408061b7981 */ /* 0x000f62000c1e1900 */
[----:B------:R-:W-:-:S05]  /*0490*/  ISETP.NE.AND P5, PT, R29, R0, PT ;  /* 0x000000001d00720c */ /* 0x000fca0003fa5270 */
        /* <DEDUP_REMOVED lines=9> */
[----:B----4-:R-:W-:-:S03]  /*0530*/  ISETP.NE.AND P2, PT, R23, R0, PT ;  /* 0x000000001700720c */ /* 0x010fc60003f45270 */
[----:B---3--:R-:W-:Y:S01]  /*0540*/  @!P3 IMAD.IADD R2, R2, 0x1, R15 ;  /* 0x000000010202b824 */ /* 0x008fe200078e020f */
[----:B------:R-:W-:-:S09]  /*0550*/  ISETP.NE.AND P3, PT, R25, R0, PT ;  /* 0x000000001900720c */ /* 0x000fd20003f65270 */
[----:B------:R-:W2:Y:S01]  /*0560*/  @!P2 LDG.E R11, desc[UR8][R8.64+0xc] ;  /* 0x00000c08080ba981 */ /* 0x000ea2000c1e1900 */
[----:B-----5:R-:W-:Y:S01]  /*0570*/  @!P4 IMAD.IADD R2, R2, 0x1, R17 ;  /* 0x000000010202c824 */ /* 0x020fe200078e0211 */
[----:B------:R-:W-:-:S03]  /*0580*/  ISETP.NE.AND P4, PT, R27, R0, PT ;  /* 0x000000001b00720c */ /* 0x000fc60003f85270 */
[----:B------:R-:W-:Y:S01]  /*0590*/  @!P5 IMAD.IADD R2, R2, 0x1, R19 ;  /* 0x000000010202d824 */ /* 0x000fe200078e0213 */
[----:B------:R-:W3:Y:S01]  /*05a0*/  @!P3 LDG.E R15, desc[UR8][R8.64+0x10] ;  /* 0x00001008080fb981 */ /* 0x000ee2000c1e1900 */
[----:B------:R-:W-:-:S08]  /*05b0*/  ISETP.NE.AND P5, PT, R29, R0, PT ;  /* 0x000000001d00720c */ /* 0x000fd00003fa5270 */
[----:B------:R-:W4:Y:S01]  /*05c0*/  @!P4 LDG.E R17, desc[UR8][R8.64+0x14] ;  /* 0x000014080811c981 */ /* 0x000f22000c1e1900 */
[----:B------:R-:W-:Y:S01]  /*05d0*/  @!P6 IMAD.IADD R2, R2, 0x1, R21 ;  /* 0x000000010202e824 */ /* 0x000fe200078e0215 */
[----:B------:R-:W-:-:S03]  /*05e0*/  ISETP.NE.AND P6, PT, R16, R0, PT ;  /* 0x000000001000720c */ /* 0x000fc60003fc5270 */
[----:B------:R-:W5:Y:S10]  /*05f0*/  @!P5 LDG.E R19, desc[UR8][R8.64+0x18] ;  /* 0x000018080813d981 */ /* 0x000f74000c1e1900 */
[----:B------:R-:W5:Y:S01]  /*0600*/  @!P6 LDG.E R21, desc[UR8][R8.64+0x1c] ;  /* 0x00001c080815e981 */ /* 0x000f62000c1e1900 */
[----:B------:R-:W-:Y:S01]  /*0610*/  IADD3 R10, PT, PT, R10, 0x10, RZ ;  /* 0x000000100a0a7810 */ /* 0x000fe20007ffe0ff */
[----:B--2---:R-:W-:-:S04]  /*0620*/  @!P2 IMAD.IADD R2, R2, 0x1, R11 ;  /* 0x000000010202a824 */ /* 0x004fc800078e020b */
[----:B---3--:R-:W-:-:S04]  /*0630*/  @!P3 IMAD.IADD R2, R2, 0x1, R15 ;  /* 0x000000010202b824 */ /* 0x008fc800078e020f */
[----:B----4-:R-:W-:Y:S01]  /*0640*/  @!P4 IMAD.IADD R2, R2, 0x1, R17 ;  /* 0x000000010202c824 */ /* 0x010fe200078e0211 */
[----:B------:R-:W-:Y:S02]  /*0650*/  ISETP.NE.AND P4, PT, R10, RZ, PT ;  /* 0x000000ff0a00720c */ /* 0x000fe40003f85270 */
[----:B------:R-:W-:Y:S02]  /*0660*/  IADD3 R6, P2, PT, R6, 0x40, RZ ;  /* 0x0000004006067810 */ /* 0x000fe40007f5e0ff */
[----:B------:R-:W-:Y:S01]  /*0670*/  IADD3 R11, P3, PT, R8, 0x40, RZ ;  /* 0x00000040080b7810 */ /* 0x000fe20007f7e0ff */
[----:B-----5:R-:W-:Y:S02]  /*0680*/  @!P5 IMAD.IADD R2, R2, 0x1, R19 ;  /* 0x000000010202d824 */ /* 0x020fe400078e0213 */
[----:B------:R-:W-:Y:S02]  /*0690*/  IMAD.X R7, RZ, RZ, R7, P2 ;  /* 0x000000ffff077224 */ /* 0x000fe400010e0607 */
[----:B------:R-:W-:-:S02]  /*06a0*/  IMAD.X R16, RZ, RZ, R9, P3 ;  /* 0x000000ffff107224 */ /* 0x000fc400018e0609 */
[----:B------:R-:W-:Y:S02]  /*06b0*/  @!P6 IMAD.IADD R2, R2, 0x1, R21 ;  /* 0x000000010202e824 */ /* 0x000fe400078e0215 */
[----:B------:R-:W-:Y:S05]  /*06c0*/  @P4 BRA `(.L_x_48) ;  /* 0xfffffff800dc4947 */ /* 0x000fea000383ffff */
[----:B------:R-:W-:-:S07]  /*06d0*/  IMAD.MOV.U32 R6, RZ, RZ, R4 ;  /* 0x000000ffff067224 */ /* 0x000fce00078e0004 */
.L_x_47:
        /* <DEDUP_REMOVED lines=25> */
[----:B------:R-:W-:-:S04]  /*0870*/  ISETP.NE.AND P5, PT, R21, R0, PT ;  /* 0x000000001500720c */ /* 0x000fc80003fa5270 */
[----:B---3--:R-:W-:Y:S02]  /*0880*/  @!P6 IADD3 R2, PT, PT, R2, R15, RZ ;  /* 0x0000000f0202e210 */ /* 0x008fe40007ffe0ff */
        /* <DEDUP_REMOVED lines=14> */
.L_x_50:
        /* <DEDUP_REMOVED lines=20> */
[----:B------:R-:W-:Y:S01]  /*0ab0*/  VIADD R6, R6, 0x4 ;  /* 0x0000000406067836 */ /* 0x000fe20000000000 */
[----:B--2---:R-:W-:-:S05]  /*0ac0*/  @!P2 IADD3 R2, PT, PT, R2, R7, RZ ;  /* 0x000000070202a210 */ /* 0x004fca0007ffe0ff */
[----:B---3--:R-:W-:-:S04]  /*0ad0*/  @!P3 IMAD.IADD R2, R2, 0x1, R15 ;  /* 0x000000010202b824 */ /* 0x008fc800078e020f */
[----:B----4-:R-:W-:-:S04]  /*0ae0*/  @!P4 IMAD.IADD R2, R2, 0x1, R17 ;  /* 0x000000010202c824 */ /* 0x010fc800078e0211 */
[----:B-----5:R-:W-:-:S07]  /*0af0*/  @!P5 IMAD.IADD R2, R2, 0x1, R19 ;  /* 0x000000010202d824 */ /* 0x020fce00078e0213 */
.L_x_52:
        /* <DEDUP_REMOVED lines=12> */
.L_x_54:
[----:B------:R-:W-:Y:S05]  /*0bc0*/  BSYNC.RECONVERGENT B1 ;  /* 0x0000000000017941 */ /* 0x000fea0003800200 */
.L_x_53:
        /* <DEDUP_REMOVED lines=8> */
.L_x_56:
[----:B------:R-:W-:Y:S05]  /*0c50*/  BSYNC.RECONVERGENT B1 ;  /* 0x0000000000017941 */ /* 0x000fea0003800200 */
.L_x_55:
[----:B------:R-:W-:Y:S05]  /*0c60*/  @!P3 BRA `(.L_x_51) ;  /* 0x000000000014b947 */ /* 0x000fea0003800000 */
[----:B------:R-:W2:Y:S02]  /*0c70*/  LDG.E R9, desc[UR8][R8.64+0x8] ;  /* 0x0000080808097981 */ /* 0x000ea4000c1e1900 */
[----:B--2---:R-:W-:-:S13]  /*0c80*/  ISETP.NE.AND P2, PT, R9, R0, PT ;  /* 0x000000000900720c */ /* 0x004fda0003f45270 */
[----:B------:R-:W-:Y:S05]  /*0c90*/  @P2 BRA `(.L_x_51) ;  /* 0x0000000000082947 */ /* 0x000fea0003800000 */
[----:B------:R-:W2:Y:S02]  /*0ca0*/  LDG.E R7, desc[UR8][R6.64+0x8] ;  /* 0x0000080806077981 */ /* 0x000ea4000c1e1900 */
[----:B--2---:R-:W-:-:S07]  /*0cb0*/  IMAD.IADD R2, R2, 0x1, R7 ;  /* 0x0000000102027824 */ /* 0x004fce00078e0207 */
.L_x_51:
[----:B------:R-:W-:Y:S05]  /*0cc0*/  BSYNC.RECONVERGENT B0 ;  /* 0x0000000000007941 */ /* 0x000fea0003800200 */
.L_x_49:
[----:B------:R-:W0:Y:S02]  /*0cd0*/  LDC.64 R6, c[0x0][0x398] ;  /* 0x0000e600ff067b82 */ /* 0x000e240000000a00 */
[C---:B0-----:R-:W-:Y:S01]  /*0ce0*/  IMAD.WIDE R6, R0.reuse, 0x4, R6 ;  /* 0x0000000400067825 */ /* 0x041fe200078e0206 */
[----:B------:R-:W-:-:S04]  /*0cf0*/  IADD3 R0, PT, PT, R0, 0x80, RZ ;  /* 0x0000008000007810 */ /* 0x000fc80007ffe0ff */
[----:B------:R0:W-:Y:S01]  /*0d00*/  STG.E desc[UR8][R6.64], R2 ;  /* 0x0000000206007986 */ /* 0x0001e2000c101908 */
[----:B------:R-:W-:-:S13]  /*0d10*/  ISETP.GE.AND P2, PT, R0, R5, PT ;  /* 0x000000050000720c */ /* 0x000fda0003f46270 */
[----:B0-----:R-:W-:Y:S05]  /*0d20*/  @!P2 BRA `(.L_x_57) ;  /* 0xfffffff4001ca947 */ /* 0x001fea000383ffff */
[----:B------:R-:W-:Y:S05]  /*0d30*/  EXIT ;  /* 0x000000000000794d */ /* 0x000fea0003800000 */
.L_x_46:
        /* <DEDUP_REMOVED lines=13> */
.L_x_60:
        /* <DEDUP_REMOVED lines=13> */
.L_x_59:
[----:B------:R-:W-:Y:S05]  /*0ee0*/  BSYNC.RECONVERGENT B0 ;  /* 0x0000000000007941 */ /* 0x000fea0003800200 */
.L_x_58:
        /* <DEDUP_REMOVED lines=23> */
.L_x_61:
        /* <DEDUP_REMOVED lines=10> */
.L_x_95:


//--------------------- .text._Z10move_nodesPiS_S_S_S_S_S_S_ --------------------------
	.section	.text._Z10move_nodesPiS_S_S_S_S_S_S_,"ax",@progbits
	.align	128
        .global         _Z10move_nodesPiS_S_S_S_S_S_S_
        .type           _Z10move_nodesPiS_S_S_S_S_S_S_,@function
        .size           _Z10move_nodesPiS_S_S_S_S_S_S_,(.L_x_91 - _Z10move_nodesPiS_S_S_S_S_S_S_)
        .other          _Z10move_nodesPiS_S_S_S_S_S_S_,@"STO_CUDA_ENTRY STV_DEFAULT"
_Z10move_nodesPiS_S_S_S_S_S_S_:
.text._Z10move_nodesPiS_S_S_S_S_S_S_:
        /* <DEDUP_REMOVED lines=9> */
[----:B------:R-:W0:Y:S02]  /*0090*/  LDC.64 R4, c[0x0][0x388] ;  /* 0x0000e200ff047b82 */ /* 0x000e240000000a00 */
[----:B0-----:R-:W2:Y:S02]  /*00a0*/  LDG.E R4, desc[UR6][R4.64] ;  /* 0x0000000604047981 */ /* 0x001ea4000c1e1900 */
[----:B--2---:R-:W-:-:S06]  /*00b0*/  I2FP.F32.S32 R32, R4 ;  /* 0x0000000400207245 */ /* 0x004fcc0000201400 */
[----:B------:R-:W0:Y:S08]  /*00c0*/  F2F.F64.F32 R32, R32 ;  /* 0x0000002000207310 */ /* 0x000e300000201800 */
[----:B0-----:R-:W0:Y:S01]  /*00d0*/  MUFU.RCP64H R7, R33 ;  /* 0x0000002100077308 */ /* 0x001e220000001800 */
[----:B------:R-:W-:-:S05]  /*00e0*/  VIADD R6, R33, 0x300402 ;  /* 0x0030040221067836 */ /* 0x000fca0000000000 */
[----:B------:R-:W-:Y:S01]  /*00f0*/  FSETP.GEU.AND P0, PT, |R6|, 5.8789094863358348022e-39, PT ;  /* 0x004004020600780b */ /* 0x000fe20003f0e200 */
[----:B0-----:R-:W-:-:S08]  /*0100*/  DFMA R8, -R32, R6, 1 ;  /* 0x3ff000002008742b */ /* 0x001fd00000000106 */
[----:B------:R-:W-:-:S08]  /*0110*/  DFMA R8, R8, R8, R8 ;  /* 0x000000080808722b */ /* 0x000fd00000000008 */
[----:B------:R-:W-:-:S08]  /*0120*/  DFMA R8, R6, R8, R6 ;  /* 0x000000080608722b */ /* 0x000fd00000000006 */
[----:B------:R-:W-:-:S08]  /*0130*/  DFMA R22, -R32, R8, 1 ;  /* 0x3ff000002016742b */ /* 0x000fd00000000108 */
[----:B------:R-:W-:Y:S01]  /*0140*/  DFMA R22, R8, R22, R8 ;  /* 0x000000160816722b */ /* 0x000fe20000000008 */
[----:B------:R-:W-:Y:S10]  /*0150*/  @P0 BRA `(.L_x_62) ;  /* 0x0000000000100947 */ /* 0x000ff40003800000 */
[----:B------:R-:W-:-:S05]  /*0160*/  LOP3.LUT R0, R33, 0x7fffffff, RZ, 0xc0, !PT ;  /* 0x7fffffff21007812 */ /* 0x000fca00078ec0ff */
[----:B------:R-:W-:Y:S01]  /*0170*/  VIADD R8, R0, 0xfff00000 ;  /* 0xfff0000000087836 */ /* 0x000fe20000000000 */
[----:B------:R-:W-:-:S07]  /*0180*/  MOV R0, 0x1a0 ;  /* 0x000001a000007802 */ /* 0x000fce0000000f00 */
[----:B------:R-:W-:Y:S05]  /*0190*/  CALL.REL.NOINC `($__internal_1_$__cuda_sm20_dblrcp_rn_slowpath_v3) ;  /* 0x00000014002c7944 */ /* 0x000fea0003c00000 */
.L_x_62:
[----:B------:R-:W0:Y:S01]  /*01a0*/  LDCU.64 UR4, c[0x0][0x390] ;  /* 0x00007200ff0477ac */ /* 0x000e220008000a00 */
[----:B------:R-:W-:Y:S01]  /*01b0*/  DADD R32, R32, R32 ;  /* 0x0000000020207229 */ /* 0x000fe20000000020 */
[----:B0-----:R-:W-:-:S04]  /*01c0*/  UIADD3 UR4, UP0, UPT, UR4, 0x20, URZ ;  /* 0x0000002004047890 */ /* 0x001fc8000ff1e0ff */
[----:B------:R-:W-:-:S12]  /*01d0*/  UIADD3.X UR5, UPT, UPT, URZ, UR5, URZ, UP0, !UPT ;  /* 0x00000005ff057290 */ /* 0x000fd800087fe4ff */
.L_x_79:
[----:B------:R-:W0:Y:S01]  /*01e0*/  LDC.64 R8, c[0x0][0x398] ;  /* 0x0000e600ff087b82 */ /* 0x000e220000000a00 */
[----:B------:R-:W-:Y:S01]  /*01f0*/  ISETP.GE.AND P0, PT, R3, 0x1, PT ;  /* 0x000000010300780c */ /* 0x000fe20003f06270 */
[----:B------:R-:W-:-:S06]  /*0200*/  IMAD.MOV.U32 R4, RZ, RZ, RZ ;  /* 0x000000ffff047224 */ /* 0x000fcc00078e00ff */
[----:B------:R-:W1:Y:S06]  /*0210*/  LDC.64 R12, c[0x0][0x3a8] ;  /* 0x0000ea00ff0c7b82 */ /* 0x000e6c0000000a00 */
[C---:B------:R-:W-:Y:S01]  /*0220*/  @P0 IADD3 R5, PT, PT, R3.reuse, -0x1, RZ ;  /* 0xffffffff03050810 */ /* 0x040fe20007ffe0ff */
[----:B0-----:R-:W-:-:S04]  /*0230*/  IMAD.WIDE R10, R3, 0x4, R8 ;  /* 0x00000004030a7825 */ /* 0x001fc800078e0208 */
[----:B------:R-:W-:Y:S02]  /*0240*/  @P0 IMAD.WIDE.U32 R8, R5, 0x4, R8 ;  /* 0x0000000405080825 */ /* 0x000fe400078e0008 */
[----:B------:R-:W2:Y:S04]  /*0250*/  LDG.E R5, desc[UR6][R10.64] ;  /* 0x000000060a057981 */ /* 0x000ea8000c1e1900 */
[----:B------:R-:W2:Y:S01]  /*0260*/  @P0 LDG.E R4, desc[UR6][R8.64] ;  /* 0x0000000608040981 */ /* 0x000ea2000c1e1900 */
[----:B-1----:R-:W-:-:S05]  /*0270*/  IMAD.WIDE R12, R3, 0x4, R12 ;  /* 0x00000004030c7825 */ /* 0x002fca00078e020c */
[----:B------:R-:W3:Y:S01]  /*0280*/  LDG.E R6, desc[UR6][R12.64] ;  /* 0x000000060c067981 */ /* 0x000ee2000c1e1900 */
[----:B------:R-:W-:Y:S01]  /*0290*/  BSSY.RECONVERGENT B1, `(.L_x_63) ;  /* 0x0000134000017945 */ /* 0x000fe20003800200 */
[----:B--2---:R-:W-:Y:S01]  /*02a0*/  ISETP.GE.AND P0, PT, R4, R5, PT ;  /* 0x000000050400720c */ /* 0x004fe20003f06270 */
[----:B---3--:R-:W-:-:S12]  /*02b0*/  IMAD.MOV.U32 R7, RZ, RZ, R6 ;  /* 0x000000ffff077224 */ /* 0x008fd800078e0006 */
[----:B------:R-:W-:Y:S05]  /*02c0*/  @P0 BRA `(.L_x_64) ;  /* 0x0000001000c00947 */ /* 0x000fea0003800000 */
[----:B------:R-:W0:Y:S01]  /*02d0*/  LDC.64 R20, c[0x0][0x3a0] ;  /* 0x0000e800ff147b82 */ /* 0x000e220000000a00 */
[--C-:B------:R-:W-:Y:S01]  /*02e0*/  IMAD.IADD R12, R5, 0x1, -R4.reuse ;  /* 0x00000001050c7824 */ /* 0x100fe200078e0a04 */
[----:B------:R-:W-:Y:S01]  /*02f0*/  MOV R8, RZ ;  /* 0x000000ff00087202 */ /* 0x000fe20000000f00 */
[----:B------:R-:W-:Y:S02]  /*0300*/  IMAD.MOV.U32 R10, RZ, RZ, R4 ;  /* 0x000000ffff0a7224 */ /* 0x000fe400078e0004 */
[----:B------:R-:W-:Y:S01]  /*0310*/  IMAD.MOV.U32 R7, RZ, RZ, R6 ;  /* 0x000000ffff077224 */ /* 0x000fe200078e0006 */
[C---:B------:R-:W-:Y:S02]  /*0320*/  LOP3.LUT R9, R12.reuse, 0xf, RZ, 0xc0, !PT ;  /* 0x0000000f0c097812 */ /* 0x040fe400078ec0ff */
[C---:B------:R-:W-:Y:S02]  /*0330*/  LOP3.LUT R11, R12.reuse, 0x7, RZ, 0xc0, !PT ;  /* 0x000000070c0b7812 */ /* 0x040fe400078ec0ff */
[----:B------:R-:W-:Y:S01]  /*0340*/  LOP3.LUT R12, R12, 0x3, RZ, 0xc0, !PT ;  /* 0x000000030c0c7812 */ /* 0x000fe200078ec0ff */
[----:B0-----:R-:W-:-:S07]  /*0350*/  IMAD.WIDE R20, R3, 0x4, R20 ;  /* 0x0000000403147825 */ /* 0x001fce00078e0214 */
.L_x_78:
[----:B------:R-:W0:Y:S08]  /*0360*/  LDC.64 R14, c[0x0][0x390] ;  /* 0x0000e400ff0e7b82 */ /* 0x000e300000000a00 */
[----:B------:R-:W1:Y:S08]  /*0370*/  LDC.64 R18, c[0x0][0x3b0] ;  /* 0x0000ec00ff127b82 */ /* 0x000e700000000a00 */
[----:B------:R-:W2:Y:S01]  /*0380*/  LDC.64 R16, c[0x0][0x3a8] ;  /* 0x0000ea00ff107b82 */ /* 0x000ea20000000a00 */
[----:B0-----:R-:W-:-:S05]  /*0390*/  IMAD.WIDE R24, R10, 0x4, R14 ;  /* 0x000000040a187825 */ /* 0x001fca00078e020e */
[----:B------:R-:W2:Y:S01]  /*03a0*/  LDG.E R13, desc[UR6][R24.64] ;  /* 0x00000006180d7981 */ /* 0x000ea2000c1e1900 */
[----:B------:R-:W-:-:S13]  /*03b0*/  ISETP.NE.AND P0, PT, R3, R6, PT ;  /* 0x000000060300720c */ /* 0x000fda0003f05270 */
[----:B-1----:R-:W-:Y:S01]  /*03c0*/  @!P0 IMAD.WIDE R26, R3, 0x4, R18 ;  /* 0x00000004031a8825 */ /* 0x002fe200078e0212 */
[----:B------:R-:W3:Y:S05]  /*03d0*/  @!P0 LDG.E R0, desc[UR6][R20.64] ;  /* 0x0000000614008981 */ /* 0x000eea000c1e1900 */
[----:B------:R-:W3:Y:S01]  /*03e0*/  @!P0 LDG.E R27, desc[UR6][R26.64] ;  /* 0x000000061a1b8981 */ /* 0x000ee2000c1e1900 */
[----:B--2---:R-:W-:-:S06]  /*03f0*/  IMAD.WIDE R34, R13, 0x4, R16 ;  /* 0x000000040d227825 */ /* 0x004fcc00078e0210 */
[----:B------:R-:W2:Y:S01]  /*0400*/  LDG.E R34, desc[UR6][R34.64] ;  /* 0x0000000622227981 */ /* 0x000ea2000c1e1900 */
[----:B---3--:R-:W-:-:S04]  /*0410*/  ISETP.EQ.AND P0, PT, R0, R27, !P0 ;  /* 0x0000001b0000720c */ /* 0x008fc80004702270 */
[----:B--2---:R-:W-:-:S13]  /*0420*/  ISETP.NE.OR P0, PT, R13, R34, !P0 ;  /* 0x000000220d00720c */ /* 0x004fda0004705670 */
[----:B------:R-:W0:Y:S01]  /*0430*/  @!P0 LDC.64 R24, c[0x0][0x3a0] ;  /* 0x0000e800ff188b82 */ /* 0x000e220000000a00 */
[----:B------:R-:W-:-:S05]  /*0440*/  IMAD.WIDE R18, R34, 0x4, R18 ;  /* 0x0000000422127825 */ /* 0x000fca00078e0212 */
[----:B------:R-:W2:Y:S01]  /*0450*/  LDG.E R0, desc[UR6][R18.64] ;  /* 0x0000000612007981 */ /* 0x000ea2000c1e1900 */
[----:B0-----:R-:W-:-:S06]  /*0460*/  @!P0 IMAD.WIDE R24, R13, 0x4, R24 ;  /* 0x000000040d188825 */ /* 0x001fcc00078e0218 */
[----:B------:R-:W2:Y:S01]  /*0470*/  @!P0 LDG.E R25, desc[UR6][R24.64] ;  /* 0x0000000618198981 */ /* 0x000ea2000c1e1900 */
[----:B------:R-:W-:Y:S01]  /*0480*/  ISETP.GT.AND P2, PT, R34, R6, PT ;  /* 0x000000062200720c */ /* 0x000fe20003f44270 */
[----:B------:R-:W-:Y:S01]  /*0490*/  VIADD R10, R10, 0x1 ;  /* 0x000000010a0a7836 */ /* 0x000fe20000000000 */
[----:B------:R-:W-:Y:S04]  /*04a0*/  BSSY.RECONVERGENT B0, `(.L_x_65) ;  /* 0x0000111000007945 */ /* 0x000fe80003800200 */
[----:B------:R-:W-:Y:S02]  /*04b0*/  ISETP.NE.AND P1, PT, R10, R5, PT ;  /* 0x000000050a00720c */ /* 0x000fe40003f25270 */
[----:B--2---:R-:W-:-:S13]  /*04c0*/  ISETP.EQ.AND P0, PT, R25, R0, !P0 ;  /* 0x000000001900720c */ /* 0x004fda0004702270 */
[----:B------:R-:W-:Y:S05]  /*04d0*/  @P0 BRA P2, `(.L_x_66) ;  /* 0x0000001000340947 */ /* 0x000fea0001000000 */
[----:B------:R-:W-:Y:S01]  /*04e0*/  IADD3 R13, PT, PT, -R5, R4, RZ ;  /* 0x00000004050d7210 */ /* 0x000fe20007ffe1ff */
[----:B------:R-:W-:Y:S01]  /*04f0*/  BSSY.RECONVERGENT B2, `(.L_x_67) ;  /* 0x0000072000027945 */ /* 0x000fe20003800200 */
[----:B------:R-:W-:Y:S01]  /*0500*/  ISETP.NE.AND P0, PT, R9, RZ, PT ;  /* 0x000000ff0900720c */ /* 0x000fe20003f05270 */
[----:B------:R-:W-:Y:S01]  /*0510*/  IMAD.MOV.U32 R31, RZ, RZ, RZ ;  /* 0x000000ffff1f7224 */ /* 0x000fe200078e00ff */
[----:B------:R-:W-:Y:S01]  /*0520*/  ISETP.GT.U32.AND P2, PT, R13, -0x10, PT ;  /* 0xfffffff00d00780c */ /* 0x000fe20003f44070 */
[----:B------:R-:W-:-:S12]  /*0530*/  IMAD.MOV.U32 R13, RZ, RZ, R4 ;  /* 0x000000ffff0d7224 */ /* 0x000fd800078e0004 */
[----:B------:R-:W-:Y:S05]  /*0540*/  @P2 BRA `(.L_x_68) ;  /* 0x0000000400b02947 */ /* 0x000fea0003800000 */
[--C-:B------:R-:W-:Y:S02]  /*0550*/  IMAD.IADD R30, R5, 0x1, -R4.reuse ;  /* 0x00000001051e7824 */ /* 0x100fe400078e0a04 */
[----:B------:R-:W-:Y:S02]  /*0560*/  HFMA2 R31, -RZ, RZ, 0, 0 ;  /* 0x00000000ff1f7431 */ /* 0x000fe400000001ff */
[----:B------:R-:W-:Y:S01]  /*0570*/  IMAD.MOV.U32 R13, RZ, RZ, R4 ;  /* 0x000000ffff0d7224 */ /* 0x000fe200078e0004 */
[----:B------:R-:W-:-:S05]  /*0580*/  LOP3.LUT R30, R30, 0xfffffff0, RZ, 0xc0, !PT ;  /* 0xfffffff01e1e7812 */ /* 0x000fca00078ec0ff */
[----:B------:R-:W-:-:S07]  /*0590*/  IMAD.MOV R30, RZ, RZ, -R30 ;  /* 0x000000ffff1e7224 */ /* 0x000fce00078e0a1e */
.L_x_69:
[----:B------:R-:W-:Y:S01]  /*05a0*/  MOV R19, UR5 ;  /* 0x0000000500137c02 */ /* 0x000fe20008000f00 */
[----:B------:R-:W-:-:S04]  /*05b0*/  IMAD.U32 R18, RZ, RZ, UR4 ;  /* 0x00000004ff127e24 */ /* 0x000fc8000f8e00ff */
[----:B------:R-:W-:-:S05]  /*05c0*/  IMAD.WIDE R18, R13, 0x4, R18 ;  /* 0x000000040d127825 */ /* 0x000fca00078e0212 */
[----:B------:R-:W2:Y:S04]  /*05d0*/  LDG.E R25, desc[UR6][R18.64+-0x20] ;  /* 0xffffe00612197981 */ /* 0x000ea8000c1e1900 */
[----:B------:R-:W3:Y:S04]  /*05e0*/  LDG.E R27, desc[UR6][R18.64+-0x1c] ;  /* 0xffffe406121b7981 */ /* 0x000ee8000c1e1900 */
[----:B------:R-:W4:Y:S04]  /*05f0*/  LDG.E R29, desc[UR6][R18.64+-0x18] ;  /* 0xffffe806121d7981 */ /* 0x000f28000c1e1900 */
[----:B------:R-:W5:Y:S04]  /*0600*/  LDG.E R37, desc[UR6][R18.64+-0x14] ;  /* 0xffffec0612257981 */ /* 0x000f68000c1e1900 */
[----:B------:R-:W5:Y:S04]  /*0610*/  LDG.E R41, desc[UR6][R18.64+-0x10] ;  /* 0xfffff00612297981 */ /* 0x000f68000c1e1900 */
[----:B------:R-:W5:Y:S04]  /*0620*/  LDG.E R43, desc[UR6][R18.64+-0xc] ;  /* 0xfffff406122b7981 */ /* 0x000f68000c1e1900 */
[----:B------:R-:W5:Y:S04]  /*0630*/  LDG.E R45, desc[UR6][R18.64+-0x8] ;  /* 0xfffff806122d7981 */ /* 0x000f68000c1e1900 */
[----:B------:R-:W5:Y:S01]  /*0640*/  LDG.E R39, desc[UR6][R18.64+-0x4] ;  /* 0xfffffc0612277981 */ /* 0x000f62000c1e1900 */
[----:B--2---:R-:W-:-:S04]  /*0650*/  IMAD.WIDE R24, R25, 0x4, R16 ;  /* 0x0000000419187825 */ /* 0x004fc800078e0210 */
[--C-:B---3--:R-:W-:Y:S02]  /*0660*/  IMAD.WIDE R26, R27, 0x4, R16.reuse ;  /* 0x000000041b1a7825 */ /* 0x108fe400078e0210 */
[----:B------:R-:W2:Y:S04]  /*0670*/  LDG.E R25, desc[UR6][R24.64] ;  /* 0x0000000618197981 */ /* 0x000ea8000c1e1900 */
[----:B------:R-:W3:Y:S01]  /*0680*/  LDG.E R27, desc[UR6][R26.64] ;  /* 0x000000061a1b7981 */ /* 0x000ee2000c1e1900 */
[----:B----4-:R-:W-:-:S06]  /*0690*/  IMAD.WIDE R28, R29, 0x4, R16 ;  /* 0x000000041d1c7825 */ /* 0x010fcc00078e0210 */
[----:B------:R-:W4:Y:S01]  /*06a0*/  LDG.E R29, desc[UR6][R28.64] ;  /* 0x000000061c1d7981 */ /* 0x000f22000c1e1900 */
[----:B------:R-:W-:Y:S01]  /*06b0*/  VIADD R35, R31, 0x1 ;  /* 0x000000011f237836 */ /* 0x000fe20000000000 */
[-C--:B--2---:R-:W-:Y:S01]  /*06c0*/  ISETP.NE.AND P2, PT, R25, R34.reuse, PT ;  /* 0x000000221900720c */ /* 0x084fe20003f45270 */
[----:B-----5:R-:W-:Y:S01]  /*06d0*/  IMAD.WIDE R24, R37, 0x4, R16 ;  /* 0x0000000425187825 */ /* 0x020fe200078e0210 */
[----:B---3--:R-:W-:-:S03]  /*06e0*/  ISETP.NE.AND P3, PT, R27, R34, PT ;  /* 0x000000221b00720c */ /* 0x008fc60003f65270 */
[----:B------:R-:W-:Y:S02]  /*06f0*/  IMAD.WIDE R26, R41, 0x4, R16 ;  /* 0x00000004291a7825 */ /* 0x000fe400078e0210 */
[----:B------:R-:W2:Y:S04]  /*0700*/  LDG.E R25, desc[UR6][R24.64] ;  /* 0x0000000618197981 */ /* 0x000ea8000c1e1900 */
[----:B------:R-:W3:Y:S02]  /*0710*/  LDG.E R41, desc[UR6][R18.64] ;  /* 0x0000000612297981 */ /* 0x000ee4000c1e1900 */
[----:B------:R-:W-:Y:S01]  /*0720*/  @P2 IMAD.MOV R35, RZ, RZ, R31 ;  /* 0x000000ffff232224 */ /* 0x000fe200078e021f */
[----:B----4-:R-:W-:Y:S01]  /*0730*/  ISETP.NE.AND P2, PT, R29, R34, PT ;  /* 0x000000221d00720c */ /* 0x010fe20003f45270 */
[--C-:B------:R-:W-:Y:S01]  /*0740*/  IMAD.WIDE R28, R43, 0x4, R16.reuse ;  /* 0x000000042b1c7825 */ /* 0x100fe200078e0210 */
[----:B------:R0:W4:Y:S03]  /*0750*/  LDG.E R27, desc[UR6][R26.64] ;  /* 0x000000061a1b7981 */ /* 0x000126000c1e1900 */
[--C-:B------:R-:W-:Y:S01]  /*0760*/  IMAD.WIDE R36, R45, 0x4, R16.reuse ;  /* 0x000000042d247825 */ /* 0x100fe200078e0210 */
[----:B------:R-:W5:Y:S04]  /*0770*/  LDG.E R43, desc[UR6][R18.64+0x1c] ;  /* 0x00001c06122b7981 */ /* 0x000f68000c1e1900 */
[----:B------:R-:W4:Y:S04]  /*0780*/  LDG.E R29, desc[UR6][R28.64] ;  /* 0x000000061c1d7981 */ /* 0x000f28000c1e1900 */
[----:B------:R-:W5:Y:S01]  /*0790*/  LDG.E R37, desc[UR6][R36.64] ;  /* 0x0000000624257981 */ /* 0x000f62000c1e1900 */
[----:B------:R-:W-:-:S04]  /*07a0*/  IMAD.WIDE R38, R39, 0x4, R16 ;  /* 0x0000000427267825 */ /* 0x000fc800078e0210 */
[C---:B------:R-:W-:Y:S01]  /*07b0*/  VIADD R31, R35.reuse, 0x1 ;  /* 0x00000001231f7836 */ /* 0x040fe20000000000 */
[----:B------:R-:W-:Y:S01]  /*07c0*/  @P3 IADD3 R31, PT, PT, R35, RZ, RZ ;  /* 0x000000ff231f3210 */ /* 0x000fe20007ffe0ff */
[----:B------:R-:W5:Y:S04]  /*07d0*/  LDG.E R39, desc[UR6][R38.64] ;  /* 0x0000000626277981 */ /* 0x000f68000c1e1900 */
[----:B------:R-:W-:Y:S02]  /*07e0*/  VIADD R35, R31, 0x1 ;  /* 0x000000011f237836 */ /* 0x000fe40000000000 */
[----:B------:R-:W-:-:S04]  /*07f0*/  @P2 IMAD.MOV R35, RZ, RZ, R31 ;  /* 0x000000ffff232224 */ /* 0x000fc800078e021f */
[----:B0-----:R-:W-:Y:S01]  /*0800*/  VIADD R26, R35, 0x1 ;  /* 0x00000001231a7836 */ /* 0x001fe20000000000 */
[----:B--2---:R-:W-:Y:S01]  /*0810*/  ISETP.NE.AND P3, PT, R25, R34, PT ;  /* 0x000000221900720c */ /* 0x004fe20003f65270 */
[----:B---3--:R-:W-:Y:S02]  /*0820*/  IMAD.WIDE R24, R41, 0x4, R16 ;  /* 0x0000000429187825 */ /* 0x008fe400078e0210 */
[----:B------:R-:W2:Y:S04]  /*0830*/  LDG.E R41, desc[UR6][R18.64+0xc] ;  /* 0x00000c0612297981 */ /* 0x000ea8000c1e1900 */
[----:B------:R0:W3:Y:S06]  /*0840*/  LDG.E R25, desc[UR6][R24.64] ;  /* 0x0000000618197981 */ /* 0x0000ec000c1e1900 */
[----:B------:R-:W-:-:S02]  /*0850*/  @P3 IADD3 R26, PT, PT, R35, RZ, RZ ;  /* 0x000000ff231a3210 */ /* 0x000fc40007ffe0ff */
[-C--:B----4-:R-:W-:Y:S02]  /*0860*/  ISETP.NE.AND P3, PT, R29, R34.reuse, PT ;  /* 0x000000221d00720c */ /* 0x090fe40003f65270 */
[----:B------:R-:W4:Y:S01]  /*0870*/  LDG.E R29, desc[UR6][R18.64+0x4] ;  /* 0x00000406121d7981 */ /* 0x000f22000c1e1900 */
[----:B------:R-:W-:Y:S01]  /*0880*/  ISETP.NE.AND P2, PT, R27, R34, PT ;  /* 0x000000221b00720c */ /* 0x000fe20003f45270 */
[----:B------:R-:W-:-:S12]  /*0890*/  VIADD R27, R26, 0x1 ;  /* 0x000000011a1b7836 */ /* 0x000fd80000000000 */
[----:B------:R-:W-:Y:S01]  /*08a0*/  @P2 IMAD.MOV R27, RZ, RZ, R26 ;  /* 0x000000ffff1b2224 */ /* 0x000fe200078e021a */
[----:B-----5:R-:W-:Y:S02]  /*08b0*/  ISETP.NE.AND P2, PT, R37, R34, PT ;  /* 0x000000222500720c */ /* 0x020fe40003f45270 */
[----:B------:R-:W5:Y:S01]  /*08c0*/  LDG.E R37, desc[UR6][R18.64+0x10] ;  /* 0x0000100612257981 */ /* 0x000f62000c1e1900 */
[C---:B------:R-:W-:Y:S01]  /*08d0*/  VIADD R26, R27.reuse, 0x1 ;  /* 0x000000011b1a7836 */ /* 0x040fe20000000000 */
[----:B------:R-:W-:Y:S02]  /*08e0*/  @P3 IADD3 R26, PT, PT, R27, RZ, RZ ;  /* 0x000000ff1b1a3210 */ /* 0x000fe40007ffe0ff */
[----:B------:R-:W5:Y:S03]  /*08f0*/  LDG.E R27, desc[UR6][R18.64+0x8] ;  /* 0x00000806121b7981 */ /* 0x000f66000c1e1900 */
[----:B0-----:R-:W-:-:S04]  /*0900*/  VIADD R24, R26, 0x1 ;  /* 0x000000011a187836 */ /* 0x001fc80000000000 */
[----:B------:R-:W-:Y:S01]  /*0910*/  @P2 IMAD.MOV R24, RZ, RZ, R26 ;  /* 0x000000ffff182224 */ /* 0x000fe200078e021a */
[-C--:B------:R-:W-:Y:S02]  /*0920*/  ISETP.NE.AND P2, PT, R39, R34.reuse, PT ;  /* 0x000000222700720c */ /* 0x080fe40003f45270 */
[----:B------:R-:W5:Y:S01]  /*0930*/  LDG.E R39, desc[UR6][R18.64+0x14] ;  /* 0x0000140612277981 */ /* 0x000f62000c1e1900 */
[----:B---3--:R-:W-:Y:S01]  /*0940*/  ISETP.NE.AND P3, PT, R25, R34, PT ;  /* 0x000000221900720c */ /* 0x008fe20003f65270 */
[----:B------:R-:W-:-:S09]  /*0950*/  VIADD R25, R24, 0x1 ;  /* 0x0000000118197836 */ /* 0x000fd20000000000 */
[----:B------:R-:W-:-:S05]  /*0960*/  @P2 IADD3 R25, PT, PT, R24, RZ, RZ ;  /* 0x000000ff18192210 */ /* 0x000fca0007ffe0ff */
[----:B------:R-:W-:Y:S02]  /*0970*/  VIADD R31, R25, 0x1 ;  /* 0x00000001191f7836 */ /* 0x000fe40000000000 */
[----:B------:R-:W-:Y:S02]  /*0980*/  @P3 IMAD.MOV R31, RZ, RZ, R25 ;  /* 0x000000ffff1f3224 */ /* 0x000fe400078e0219 */
[----:B----4-:R-:W-:-:S04]  /*0990*/  IMAD.WIDE R24, R29, 0x4, R16 ;  /* 0x000000041d187825 */ /* 0x010fc800078e0210 */
[--C-:B--2---:R-:W-:Y:S02]  /*09a0*/  IMAD.WIDE R28, R41, 0x4, R16.reuse ;  /* 0x00000004291c7825 */ /* 0x104fe400078e0210 */
[----:B------:R-:W2:Y:S04]  /*09b0*/  LDG.E R25, desc[UR6][R24.64] ;  /* 0x0000000618197981 */ /* 0x000ea8000c1e1900 */
[----:B------:R-:W3:Y:S01]  /*09c0*/  LDG.E R41, desc[UR6][R18.64+0x18] ;  /* 0x0000180612297981 */ /* 0x000ee2000c1e1900 */
[----:B-----5:R-:W-:-:S03]  /*09d0*/  IMAD.WIDE R36, R37, 0x4, R16 ;  /* 0x0000000425247825 */ /* 0x020fc600078e0210 */
[----:B------:R-:W4:Y:S01]  /*09e0*/  LDG.E R29, desc[UR6][R28.64] ;  /* 0x000000061c1d7981 */ /* 0x000f22000c1e1900 */
[----:B------:R-:W-:-:S03]  /*09f0*/  IMAD.WIDE R26, R27, 0x4, R16 ;  /* 0x000000041b1a7825 */ /* 0x000fc600078e0210 */
[----:B------:R-:W5:Y:S04]  /*0a00*/  LDG.E R37, desc[UR6][R36.64] ;  /* 0x0000000624257981 */ /* 0x000f68000c1e1900 */
[----:B------:R0:W4:Y:S01]  /*0a10*/  LDG.E R35, desc[UR6][R26.64] ;  /* 0x000000061a237981 */ /* 0x000122000c1e1900 */
[----:B------:R-:W-:-:S06]  /*0a20*/  IMAD.WIDE R38, R39, 0x4, R16 ;  /* 0x0000000427267825 */ /* 0x000fcc00078e0210 */
[----:B------:R-:W5:Y:S01]  /*0a30*/  LDG.E R39, desc[UR6][R38.64] ;  /* 0x0000000626277981 */ /* 0x000f62000c1e1900 */
[----:B0-----:R-:W-:-:S06]  /*0a40*/  IMAD.WIDE R26, R43, 0x4, R16 ;  /* 0x000000042b1a7825 */ /* 0x001fcc00078e0210 */
[----:B------:R-:W5:Y:S01]  /*0a50*/  LDG.E R27, desc[UR6][R26.64] ;  /* 0x000000061a1b7981 */ /* 0x000f62000c1e1900 */
[----:B--2---:R-:W-:Y:S01]  /*0a60*/  ISETP.NE.AND P2, PT, R25, R34, PT ;  /* 0x000000221900720c */ /* 0x004fe20003f45270 */
[----:B---3--:R-:W-:-:S06]  /*0a70*/  IMAD.WIDE R24, R41, 0x4, R16 ;  /* 0x0000000429187825 */ /* 0x008fcc00078e0210 */
[----:B------:R-:W2:Y:S01]  /*0a80*/  LDG.E R25, desc[UR6][R24.64] ;  /* 0x0000000618197981 */ /* 0x000ea2000c1e1900 */
[----:B----4-:R-:W-:Y:S01]  /*0a90*/  ISETP.NE.AND P3, PT, R35, R34, PT ;  /* 0x000000222300720c */ /* 0x010fe20003f65270 */
[----:B------:R-:W-:-:S04]  /*0aa0*/  VIADD R28, R31, 0x1 ;  /* 0x000000011f1c7836 */ /* 0x000fc80000000000 */
[----:B------:R-:W-:Y:S02]  /*0ab0*/  @P2 IADD3 R28, PT, PT, R31, RZ, RZ ;  /* 0x000000ff1f1c2210 */ /* 0x000fe40007ffe0ff */
[----:B------:R-:W-:-:S03]  /*0ac0*/  ISETP.NE.AND P2, PT, R29, R34, PT ;  /* 0x000000221d00720c */ /* 0x000fc60003f45270 */
[----:B------:R-:W-:-:S03]  /*0ad0*/  VIADD R29, R28, 0x1 ;  /* 0x000000011c1d7836 */ /* 0x000fc60000000000 */
[----:B------:R-:W-:Y:S01]  /*0ae0*/  @P3 IMAD.MOV R29, RZ, RZ, R28 ;  /* 0x000000ffff1d3224 */ /* 0x000fe200078e021c */
[----:B-----5:R-:W-:-:S03]  /*0af0*/  ISETP.NE.AND P3, PT, R37, R34, PT ;  /* 0x000000222500720c */ /* 0x020fc60003f65270 */
[----:B------:R-:W-:-:S03]  /*0b00*/  VIADD R18, R29, 0x1 ;  /* 0x000000011d127836 */ /* 0x000fc60000000000 */
[----:B------:R-:W-:Y:S02]  /*0b10*/  @P2 IADD3 R18, PT, PT, R29, RZ, RZ ;  /* 0x000000ff1d122210 */ /* 0x000fe40007ffe0ff */
[----:B------:R-:W-:-:S03]  /*0b20*/  ISETP.NE.AND P2, PT, R39, R34, PT ;  /* 0x000000222700720c */ /* 0x000fc60003f45270 */
[----:B------:R-:W-:Y:S02]  /*0b30*/  VIADD R19, R18, 0x1 ;  /* 0x0000000112137836 */ /* 0x000fe40000000000 */
[----:B------:R-:W-:-:S04]  /*0b40*/  @P3 IMAD.MOV R19, RZ, RZ, R18 ;  /* 0x000000ffff133224 */ /* 0x000fc800078e0212 */
[----:B------:R-:W-:-:S04]  /*0b50*/  VIADD R18, R19, 0x1 ;  /* 0x0000000113127836 */ /* 0x000fc80000000000 */
[----:B------:R-:W-:Y:S01]  /*0b60*/  @P2 IADD3 R18, PT, PT, R19, RZ, RZ ;  /* 0x000000ff13122210 */ /* 0x000fe20007ffe0ff */
[----:B------:R-:W-:-:S04]  /*0b70*/  VIADD R30, R30, 0x10 ;  /* 0x000000101e1e7836 */ /* 0x000fc80000000000 */
[----:B------:R-:W-:Y:S01]  /*0b80*/  VIADD R19, R18, 0x1 ;  /* 0x0000000112137836 */ /* 0x000fe20000000000 */
[-C--:B------:R-:W-:Y:S01]  /*0b90*/  ISETP.NE.AND P2, PT, R27, R34.reuse, PT ;  /* 0x000000221b00720c */ /* 0x080fe20003f45270 */
[----:B------:R-:W-:Y:S01]  /*0ba0*/  VIADD R13, R13, 0x10 ;  /* 0x000000100d0d7836 */ /* 0x000fe20000000000 */
[----:B--2---:R-:W-:-:S13]  /*0bb0*/  ISETP.NE.AND P3, PT, R25, R34, PT ;  /* 0x000000221900720c */ /* 0x004fda0003f65270 */
[----:B------:R-:W-:Y:S01]  /*0bc0*/  @P3 IMAD.MOV R19, RZ, RZ, R18 ;  /* 0x000000ffff133224 */ /* 0x000fe200078e0212 */
[----:B------:R-:W-:-:S04]  /*0bd0*/  ISETP.NE.AND P3, PT, R30, RZ, PT ;  /* 0x000000ff1e00720c */ /* 0x000fc80003f65270 */
[----:B------:R-:W-:Y:S01]  /*0be0*/  IADD3 R31, PT, PT, R19, 0x1, RZ ;  /* 0x00000001131f7810 */ /* 0x000fe20007ffe0ff */
[----:B------:R-:W-:-:S08]  /*0bf0*/  @P2 IMAD.MOV R31, RZ, RZ, R19 ;  /* 0x000000ffff1f2224 */ /* 0x000fd000078e0213 */
[----:B------:R-:W-:Y:S05]  /*0c00*/  @P3 BRA `(.L_x_69) ;  /* 0xfffffff800643947 */ /* 0x000fea000383ffff */
.L_x_68:
[----:B------:R-:W-:Y:S05]  /*0c10*/  BSYNC.RECONVERGENT B2 ;  /* 0x0000000000027941 */ /* 0x000fea0003800200 */
.L_x_67:
[----:B------:R-:W-:Y:S04]  /*0c20*/  BSSY.RECONVERGENT B2, `(.L_x_70) ;  /* 0x0000075000027945 */ /* 0x000fe80003800200 */
[----:B------:R-:W-:Y:S05]  /*0c30*/  @!P0 BRA `(.L_x_71) ;  /* 0x0000000400cc8947 */ /* 0x000fea0003800000 */
[----:B------:R-:W-:Y:S01]  /*0c40*/  VIADD R18, R9, 0xffffffff ;  /* 0xffffffff09127836 */ /* 0x000fe20000000000 */
[----:B------:R-:W-:Y:S01]  /*0c50*/  BSSY.RECONVERGENT B3, `(.L_x_72) ;  /* 0x0000036000037945 */ /* 0x000fe20003800200 */
[----:B------:R-:W-:-:S03]  /*0c60*/  ISETP.NE.AND P0, PT, R11, RZ, PT ;  /* 0x000000ff0b00720c */ /* 0x000fc60003f05270 */
[----:B------:R-:W-:-:S13]  /*0c70*/  ISETP.GE.U32.AND P2, PT, R18, 0x7, PT ;  /* 0x000000071200780c */ /* 0x000fda0003f46070 */
[----:B------:R-:W-:Y:S05]  /*0c80*/  @!P2 BRA `(.L_x_73) ;  /* 0x0000000000c8a947 */ /* 0x000fea0003800000 */
        /* <DEDUP_REMOVED lines=9> */
[----:B--2---:R-:W-:-:S06]  /*0d20*/  IMAD.WIDE R24, R25, 0x4, R16 ;  /* 0x0000000419187825 */ /* 0x004fcc00078e0210 */
[----:B------:R-:W2:Y:S01]  /*0d30*/  LDG.E R25, desc[UR6][R24.64] ;  /* 0x0000000618197981 */ /* 0x000ea2000c1e1900 */
[----:B---3--:R-:W-:-:S05]  /*0d40*/  IMAD.WIDE R26, R27, 0x4, R16 ;  /* 0x000000041b1a7825 */ /* 0x008fca00078e0210 */
[----:B------:R0:W3:Y:S01]  /*0d50*/  LDG.E R35, desc[UR6][R26.64] ;  /* 0x000000061a237981 */ /* 0x0000e2000c1e1900 */
[----:B----4-:R-:W-:-:S04]  /*0d60*/  IMAD.WIDE R28, R29, 0x4, R16 ;  /* 0x000000041d1c7825 */ /* 0x010fc800078e0210 */
[--C-:B-----5:R-:W-:Y:S02]  /*0d70*/  IMAD.WIDE R36, R37, 0x4, R16.reuse ;  /* 0x0000000425247825 */ /* 0x120fe400078e0210 */
[----:B------:R1:W4:Y:S04]  /*0d80*/  LDG.E R29, desc[UR6][R28.64] ;  /* 0x000000061c1d7981 */ /* 0x000328000c1e1900 */
[----:B------:R-:W5:Y:S01]  /*0d90*/  LDG.E R37, desc[UR6][R36.64] ;  /* 0x0000000624257981 */ /* 0x000f62000c1e1900 */
[----:B------:R-:W-:-:S04]  /*0da0*/  IMAD.WIDE R38, R39, 0x4, R16 ;  /* 0x0000000427267825 */ /* 0x000fc800078e0210 */
[--C-:B------:R-:W-:Y:S02]  /*0db0*/  IMAD.WIDE R40, R41, 0x4, R16.reuse ;  /* 0x0000000429287825 */ /* 0x100fe400078e0210 */
[----:B------:R-:W5:Y:S04]  /*0dc0*/  LDG.E R39, desc[UR6][R38.64] ;  /* 0x0000000626277981 */ /* 0x000f68000c1e1900 */
[----:B------:R-:W5:Y:S01]  /*0dd0*/  LDG.E R41, desc[UR6][R40.64] ;  /* 0x0000000628297981 */ /* 0x000f62000c1e1900 */
[----:B0-----:R-:W-:-:S06]  /*0de0*/  IMAD.WIDE R26, R45, 0x4, R16 ;  /* 0x000000042d1a7825 */ /* 0x001fcc00078e0210 */
[----:B------:R-:W5:Y:S01]  /*0df0*/  LDG.E R27, desc[UR6][R26.64] ;  /* 0x000000061a1b7981 */ /* 0x000f62000c1e1900 */
[----:B--2---:R-:W-:Y:S01]  /*0e00*/  ISETP.NE.AND P2, PT, R25, R34, PT ;  /* 0x000000221900720c */ /* 0x004fe20003f45270 */
[----:B------:R-:W-:-:S06]  /*0e10*/  IMAD.WIDE R24, R43, 0x4, R16 ;  /* 0x000000042b187825 */ /* 0x000fcc00078e0210 */
[----:B------:R-:W2:Y:S01]  /*0e20*/  LDG.E R25, desc[UR6][R24.64] ;  /* 0x0000000618197981 */ /* 0x000ea2000c1e1900 */
[----:B---3--:R-:W-:Y:S02]  /*0e30*/  ISETP.NE.AND P3, PT, R35, R34, PT ;  /* 0x000000222300720c */ /* 0x008fe40003f65270 */
[----:B-1----:R-:W-:-:S03]  /*0e40*/  IADD3 R28, PT, PT, R31, 0x1, RZ ;  /* 0x000000011f1c7810 */ /* 0x002fc60007ffe0ff */
[----:B------:R-:W-:Y:S01]  /*0e50*/  @P2 IMAD.MOV R28, RZ, RZ, R31 ;  /* 0x000000ffff1c2224 */ /* 0x000fe200078e021f */
[----:B----4-:R-:W-:-:S03]  /*0e60*/  ISETP.NE.AND P2, PT, R29, R34, PT ;  /* 0x000000221d00720c */ /* 0x010fc60003f45270 */
[----:B------:R-:W-:-:S04]  /*0e70*/  VIADD R29, R28, 0x1 ;  /* 0x000000011c1d7836 */ /* 0x000fc80000000000 */
[----:B------:R-:W-:Y:S01]  /*0e80*/  @P3 IMAD.MOV R29, RZ, RZ, R28 ;  /* 0x000000ffff1d3224 */ /* 0x000fe200078e021c */
[----:B-----5:R-:W-:-:S04]  /*0e90*/  ISETP.NE.AND P3, PT, R37, R34, PT ;  /* 0x000000222500720c */ /* 0x020fc80003f65270 */
[----:B------:R-:W-:Y:S01]  /*0ea0*/  IADD3 R18, PT, PT, R29, 0x1, RZ ;  /* 0x000000011d127810 */ /* 0x000fe20007ffe0ff */
[----:B------:R-:W-:Y:S01]  /*0eb0*/  @P2 IMAD.MOV R18, RZ, RZ, R29 ;  /* 0x000000ffff122224 */ /* 0x000fe200078e021d */
[----:B------:R-:W-:-:S03]  /*0ec0*/  ISETP.NE.AND P2, PT, R39, R34, PT ;  /* 0x000000222700720c */ /* 0x000fc60003f45270 */
[----:B------:R-:W-:-:S04]  /*0ed0*/  VIADD R19, R18, 0x1 ;  /* 0x0000000112137836 */ /* 0x000fc80000000000 */
[----:B------:R-:W-:Y:S01]  /*0ee0*/  @P3 IMAD.MOV R19, RZ, RZ, R18 ;  /* 0x000000ffff133224 */ /* 0x000fe200078e0212 */
[----:B------:R-:W-:-:S04]  /*0ef0*/  ISETP.NE.AND P3, PT, R41, R34, PT ;  /* 0x000000222900720c */ /* 0x000fc80003f65270 */
[----:B------:R-:W-:Y:S01]  /*0f00*/  IADD3 R18, PT, PT, R19, 0x1, RZ ;  /* 0x0000000113127810 */ /* 0x000fe20007ffe0ff */
[----:B------:R-:W-:-:S04]  /*0f10*/  @P2 IMAD.MOV R18, RZ, RZ, R19 ;  /* 0x000000ffff122224 */ /* 0x000fc800078e0213 */
[----:B------:R-:W-:-:S04]  /*0f20*/  VIADD R19, R18, 0x1 ;  /* 0x0000000112137836 */ /* 0x000fc80000000000 */
[----:B------:R-:W-:Y:S01]  /*0f30*/  @P3 IMAD.MOV R19, RZ, RZ, R18 ;  /* 0x000000ffff133224 */ /* 0x000fe200078e0212 */
[----:B------:R-:W-:-:S04]  /*0f40*/  ISETP.NE.AND P3, PT, R27, R34, PT ;  /* 0x000000221b00720c */ /* 0x000fc80003f65270 */
[----:B------:R-:W-:Y:S01]  /*0f50*/  IADD3 R18, PT, PT, R19, 0x1, RZ ;  /* 0x0000000113127810 */ /* 0x000fe20007ffe0ff */
[----:B------:R-:W-:Y:S01]  /*0f60*/  VIADD R13, R13, 0x8 ;  /* 0x000000080d0d7836 */ /* 0x000fe20000000000 */
[----:B--2---:R-:W-:-:S13]  /*0f70*/  ISETP.NE.AND P2, PT, R25, R34, PT ;  /* 0x000000221900720c */ /* 0x004fda0003f45270 */
[----:B------:R-:W-:-:S04]  /*0f80*/  @P2 IMAD.MOV R18, RZ, RZ, R19 ;  /* 0x000000ffff122224 */ /* 0x000fc800078e0213 */
[C---:B------:R-:W-:Y:S01]  /*0f90*/  VIADD R31, R18.reuse, 0x1 ;  /* 0x00000001121f7836 */ /* 0x040fe20000000000 */
[----:B------:R-:W-:-:S07]  /*0fa0*/  @P3 IADD3 R31, PT, PT, R18, RZ, RZ ;  /* 0x000000ff121f3210 */ /* 0x000fce0007ffe0ff */
.L_x_73:
[----:B------:R-:W-:Y:S05]  /*0fb0*/  BSYNC.RECONVERGENT B3 ;  /* 0x0000000000037941 */ /* 0x000fea0003800200 */
.L_x_72:
        /* <DEDUP_REMOVED lines=10> */
[----:B------:R-:W5:Y:S01]  /*1060*/  LDG.E R27, desc[UR6][R18.64+0xc] ;  /* 0x00000c06121b7981 */ /* 0x000f62000c1e1900 */
[----:B--2---:R-:W-:-:S04]  /*1070*/  IMAD.WIDE R28, R29, 0x4, R16 ;  /* 0x000000041d1c7825 */ /* 0x004fc800078e0210 */
[--C-:B---3--:R-:W-:Y:S02]  /*1080*/  IMAD.WIDE R36, R37, 0x4, R16.reuse ;  /* 0x0000000425247825 */ /* 0x108fe400078e0210 */
[----:B------:R-:W2:Y:S02]  /*1090*/  LDG.E R29, desc[UR6][R28.64] ;  /* 0x000000061c1d7981 */ /* 0x000ea4000c1e1900 */
[--C-:B----4-:R-:W-:Y:S02]  /*10a0*/  IMAD.WIDE R24, R25, 0x4, R16.reuse ;  /* 0x0000000419187825 */ /* 0x110fe400078e0210 */
[----:B------:R-:W3:Y:S02]  /*10b0*/  LDG.E R37, desc[UR6][R36.64] ;  /* 0x0000000624257981 */ /* 0x000ee4000c1e1900 */
[----:B-----5:R-:W-:Y:S02]  /*10c0*/  IMAD.WIDE R26, R27, 0x4, R16 ;  /* 0x000000041b1a7825 */ /* 0x020fe400078e0210 */
[----:B------:R-:W4:Y:S04]  /*10d0*/  LDG.E R25, desc[UR6][R24.64] ;  /* 0x0000000618197981 */ /* 0x000f28000c1e1900 */
[----:B------:R-:W5:Y:S01]  /*10e0*/  LDG.E R27, desc[UR6][R26.64] ;  /* 0x000000061a1b7981 */ /* 0x000f62000c1e1900 */
[----:B------:R-:W-:-:S02]  /*10f0*/  VIADD R18, R31, 0x1 ;  /* 0x000000011f127836 */ /* 0x000fc40000000000 */
[----:B------:R-:W-:Y:S01]  /*1100*/  VIADD R13, R13, 0x4 ;  /* 0x000000040d0d7836 */ /* 0x000fe20000000000 */
[-C--:B--2---:R-:W-:Y:S02]  /*1110*/  ISETP.NE.AND P2, PT, R29, R34.reuse, PT ;  /* 0x000000221d00720c */ /* 0x084fe40003f45270 */
[----:B---3--:R-:W-:-:S11]  /*1120*/  ISETP.NE.AND P3, PT, R37, R34, PT ;  /* 0x000000222500720c */ /* 0x008fd60003f65270 */
[----:B------:R-:W-:Y:S01]  /*1130*/  @P2 IMAD.MOV R18, RZ, RZ, R31 ;  /* 0x000000ffff122224 */ /* 0x000fe200078e021f */
[----:B----4-:R-:W-:-:S04]  /*1140*/  ISETP.NE.AND P2, PT, R25, R34, PT ;  /* 0x000000221900720c */ /* 0x010fc80003f45270 */
[----:B------:R-:W-:Y:S01]  /*1150*/  IADD3 R19, PT, PT, R18, 0x1, RZ ;  /* 0x0000000112137810 */ /* 0x000fe20007ffe0ff */
[----:B------:R-:W-:Y:S01]  /*1160*/  @P3 IMAD.MOV R19, RZ, RZ, R18 ;  /* 0x000000ffff133224 */ /* 0x000fe200078e0212 */
[----:B-----5:R-:W-:-:S03]  /*1170*/  ISETP.NE.AND P3, PT, R27, R34, PT ;  /* 0x000000221b00720c */ /* 0x020fc60003f65270 */
[----:B------:R-:W-:-:S04]  /*1180*/  VIADD R18, R19, 0x1 ;  /* 0x0000000113127836 */ /* 0x000fc80000000000 */
[----:B------:R-:W-:-:S05]  /*1190*/  @P2 IMAD.MOV R18, RZ, RZ, R19 ;  /* 0x000000ffff122224 */ /* 0x000fca00078e0213 */
[----:B------:R-:W-:Y:S01]  /*11a0*/  IADD3 R31, PT, PT, R18, 0x1, RZ ;  /* 0x00000001121f7810 */ /* 0x000fe20007ffe0ff */
[----:B------:R-:W-:-:S07]  /*11b0*/  @P3 IMAD.MOV R31, RZ, RZ, R18 ;  /* 0x000000ffff1f3224 */ /* 0x000fce00078e0212 */
.L_x_75:
[----:B------:R-:W-:Y:S05]  /*11c0*/  BSYNC.RECONVERGENT B3 ;  /* 0x0000000000037941 */ /* 0x000fea0003800200 */
.L_x_74:
[----:B------:R-:W-:Y:S05]  /*11d0*/  @!P0 BRA `(.L_x_71) ;  /* 0x0000000000648947 */ /* 0x000fea0003800000 */
[----:B------:R-:W-:-:S05]  /*11e0*/  IMAD.WIDE R14, R13, 0x4, R14 ;  /* 0x000000040d0e7825 */ /* 0x000fca00078e020e */
[----:B------:R-:W2:Y:S02]  /*11f0*/  LDG.E R19, desc[UR6][R14.64] ;  /* 0x000000060e137981 */ /* 0x000ea4000c1e1900 */
[----:B--2---:R-:W-:-:S06]  /*1200*/  IMAD.WIDE R18, R19, 0x4, R16 ;  /* 0x0000000413127825 */ /* 0x004fcc00078e0210 */
[----:B------:R-:W2:Y:S01]  /*1210*/  LDG.E R19, desc[UR6][R18.64] ;  /* 0x0000000612137981 */ /* 0x000ea2000c1e1900 */
[----:B------:R-:W-:Y:S01]  /*1220*/  ISETP.NE.AND P2, PT, R12, 0x1, PT ;  /* 0x000000010c00780c */ /* 0x000fe20003f45270 */
[----:B------:R-:W-:Y:S01]  /*1230*/  VIADD R13, R31, 0x1 ;  /* 0x000000011f0d7836 */ /* 0x000fe20000000000 */
[----:B--2---:R-:W-:-:S13]  /*1240*/  ISETP.NE.AND P0, PT, R19, R34, PT ;  /* 0x000000221300720c */ /* 0x004fda0003f05270 */
        /* <DEDUP_REMOVED lines=10> */
[----:B------:R-:W-:Y:S01]  /*12f0*/  VIADD R13, R31, 0x1 ;  /* 0x000000011f0d7836 */ /* 0x000fe20000000000 */
[-C--:B--2---:R-:W-:Y:S02]  /*1300*/  ISETP.NE.AND P0, PT, R19, R34.reuse, PT ;  /* 0x000000221300720c */ /* 0x084fe40003f05270 */
[----:B---3--:R-:W-:-:S11]  /*1310*/  ISETP.NE.AND P3, PT, R17, R34, P2 ;  /* 0x000000221100720c */ /* 0x008fd60001765270 */
[----:B------:R-:W-:-:S05]  /*1320*/  @P0 IMAD.MOV R13, RZ, RZ, R31 ;  /* 0x000000ffff0d0224 */ /* 0x000fca00078e021f */
[----:B------:R-:W-:-:S05]  /*1330*/  MOV R31, R13 ;  /* 0x0000000d001f7202 */ /* 0x000fca0000000f00 */
[----:B------:R-:W-:Y:S02]  /*1340*/  @P2 VIADD R13, R31, 0x1 ;  /* 0x000000011f0d2836 */ /* 0x000fe40000000000 */
[----:B------:R-:W-:-:S04]  /*1350*/  @P3 IMAD.MOV R13, RZ, RZ, R31 ;  /* 0x000000ffff0d3224 */ /* 0x000fc800078e021f */
[----:B------:R-:W-:-:S07]  /*1360*/  @P2 IMAD.MOV.U32 R31, RZ, RZ, R13 ;  /* 0x000000ffff1f2224 */ /* 0x000fce00078e000d */
.L_x_71:
[----:B------:R-:W-:Y:S05]  /*1370*/  BSYNC.RECONVERGENT B2 ;  /* 0x0000000000027941 */ /* 0x000fea0003800200 */
.L_x_70:
[----:B------:R-:W2:Y:S01]  /*1380*/  LDG.E R13, desc[UR6][R20.64] ;  /* 0x00000006140d7981 */ /* 0x000ea2000c1e1900 */
[----:B------:R-:W0:Y:S01]  /*1390*/  MUFU.RCP64H R15, R33 ;  /* 0x00000021000f7308 */ /* 0x000e220000001800 */
[----:B------:R-:W-:Y:S01]  /*13a0*/  HFMA2 R14, -RZ, RZ, 0, 5.9604644775390625e-08 ;  /* 0x00000001ff0e7431 */ /* 0x000fe200000001ff */
[----:B------:R-:W-:Y:S01]  /*13b0*/  I2FP.F32.S32 R0, R0 ;  /* 0x0000000000007245 */ /* 0x000fe20000201400 */
[----:B------:R-:W-:Y:S04]  /*13c0*/  BSSY.RECONVERGENT B2, `(.L_x_76) ;  /* 0x0000016000027945 */ /* 0x000fe80003800200 */
[----:B0-----:R-:W-:-:S08]  /*13d0*/  DFMA R16, -R32, R14, 1 ;  /* 0x3ff000002010742b */ /* 0x001fd0000000010e */
[----:B------:R-:W-:-:S08]  /*13e0*/  DFMA R16, R16, R16, R16 ;  /* 0x000000101010722b */ /* 0x000fd00000000010 */
[----:B------:R-:W-:-:S08]  /*13f0*/  DFMA R14, R14, R16, R14 ;  /* 0x000000100e0e722b */ /* 0x000fd0000000000e */
[----:B------:R-:W-:-:S08]  /*1400*/  DFMA R18, -R32, R14, 1 ;  /* 0x3ff000002012742b */ /* 0x000fd0000000010e */
[----:B------:R-:W-:Y:S01]  /*1410*/  DFMA R14, R14, R18, R14 ;  /* 0x000000120e0e722b */ /* 0x000fe2000000000e */
[----:B--2---:R-:W-:-:S05]  /*1420*/  I2FP.F32.S32 R13, R13 ;  /* 0x0000000d000d7245 */ /* 0x004fca0000201400 */
[----:B------:R-:W-:-:S04]  /*1430*/  FMUL R0, R13, R0 ;  /* 0x000000000d007220 */ /* 0x000fc80000400000 */
[----:B------:R-:W0:Y:S02]  /*1440*/  F2F.F64.F32 R16, R0 ;  /* 0x0000000000107310 */ /* 0x000e240000201800 */
[----:B0-----:R-:W-:Y:S01]  /*1450*/  DMUL R18, R16, R14 ;  /* 0x0000000e10127228 */ /* 0x001fe20000000000 */
[----:B------:R-:W-:-:S07]  /*1460*/  FSETP.GEU.AND P2, PT, |R17|, 6.5827683646048100446e-37, PT ;  /* 0x036000001100780b */ /* 0x000fce0003f4e200 */
[----:B------:R-:W-:-:S08]  /*1470*/  DFMA R24, -R32, R18, R16 ;  /* 0x000000122018722b */ /* 0x000fd00000000110 */
[----:B------:R-:W-:Y:S01]  /*1480*/  DFMA R14, R14, R24, R18 ;  /* 0x000000180e0e722b */ /* 0x000fe20000000012 */
[----:B------:R-:W-:-:S06]  /*1490*/  I2FP.F32.U32 R18, R31 ;  /* 0x0000001f00127245 */ /* 0x000fcc0000201000 */
[----:B------:R-:W0:Y:S03]  /*14a0*/  F2F.F64.F32 R18, R18 ;  /* 0x0000001200127310 */ /* 0x000e260000201800 */
[----:B------:R-:W-:-:S05]  /*14b0*/  FFMA R13, RZ, R33, R15 ;  /* 0x00000021ff0d7223 */ /* 0x000fca000000000f */
[----:B------:R-:W-:-:S13]  /*14c0*/  FSETP.GT.AND P0, PT, |R13|, 1.469367938527859385e-39, PT ;  /* 0x001000000d00780b */ /* 0x000fda0003f04200 */
[----:B0-----:R-:W-:Y:S05]  /*14d0*/  @P0 BRA P2, `(.L_x_77) ;  /* 0x0000000000100947 */ /* 0x001fea0001000000 */
[----:B------:R-:W-:-:S07]  /*14e0*/  MOV R0, 0x1500 ;  /* 0x0000150000007802 */ /* 0x000fce0000000f00 */
[----:B------:R-:W-:Y:S05]  /*14f0*/  CALL.REL.NOINC `($__internal_2_$__cuda_sm20_div_rn_f64_full) ;  /* 0x0000000000fc7944 */ /* 0x000fea0003c00000 */
[----:B------:R-:W-:Y:S02]  /*1500*/  IMAD.MOV.U32 R14, RZ, RZ, R26 ;  /* 0x000000ffff0e7224 */ /* 0x000fe400078e001a */
[----:B------:R-:W-:-:S07]  /*1510*/  IMAD.MOV.U32 R15, RZ, RZ, R27 ;  /* 0x000000ffff0f7224 */ /* 0x000fce00078e001b */
.L_x_77:
[----:B------:R-:W-:Y:S05]  /*1520*/  BSYNC.RECONVERGENT B2 ;  /* 0x0000000000027941 */ /* 0x000fea0003800200 */
.L_x_76:
[----:B------:R-:W-:-:S08]  /*1530*/  DADD R18, R18, -R14 ;  /* 0x0000000012127229 */ /* 0x000fd0000000080e */
[----:B------:R-:W-:-:S10]  /*1540*/  DMUL R18, R18, R22 ;  /* 0x0000001612127228 */ /* 0x000fd40000000000 */
[----:B------:R-:W0:Y:S02]  /*1550*/  F2F.F32.F64 R19, R18 ;  /* 0x0000001200137310 */ /* 0x000e240000301000 */
[----:B0-----:R-:W-:-:S13]  /*1560*/  FSETP.GTU.AND P2, PT, R8, R19, PT ;  /* 0x000000130800720b */ /* 0x001fda0003f4c000 */
[----:B------:R-:W-:-:S04]  /*1570*/  @!P2 ISETP.GE.AND P0, PT, R7, R34, PT ;  /* 0x000000220700a20c */ /* 0x000fc80003f06270 */
[----:B------:R-:W-:-:S04]  /*1580*/  @!P2 FSETP.EQ.AND P0, PT, R8, R19, !P0 ;  /* 0x000000130800a20b */ /* 0x000fc80004702000 */
[----:B------:R-:W-:Y:S02]  /*1590*/  @!P2 SEL R7, R7, R34, P0 ;  /* 0x000000220707a207 */ /* 0x000fe40000000000 */
[----:B------:R-:W-:-:S07]  /*15a0*/  @!P2 FSEL R8, R8, R19, P0 ;  /* 0x000000130808a208 */ /* 0x000fce0000000000 */
.L_x_66:
[----:B------:R-:W-:Y:S05]  /*15b0*/  BSYNC.RECONVERGENT B0 ;  /* 0x0000000000007941 */ /* 0x000fea0003800200 */
.L_x_65:
[----:B------:R-:W-:Y:S05]  /*15c0*/  @P1 BRA `(.L_x_78) ;  /* 0xffffffec00641947 */ /* 0x000fea000383ffff */
.L_x_64:
[----:B------:R-:W-:Y:S05]  /*15d0*/  BSYNC.RECONVERGENT B1 ;  /* 0x0000000000017941 */ /* 0x000fea0003800200 */
.L_x_63:
[----:B------:R-:W0:Y:S02]  /*15e0*/  LDC.64 R4, c[0x0][0x3b8] ;  /* 0x0000ee00ff047b82 */ /* 0x000e240000000a00 */
[----:B0-----:R-:W-:-:S04]  /*15f0*/  IMAD.WIDE R4, R3, 0x4, R4 ;  /* 0x0000000403047825 */ /* 0x001fc800078e0204 */
[----:B------:R-:W-:Y:S01]  /*1600*/  VIADD R3, R3, 0x80 ;  /* 0x0000008003037836 */ /* 0x000fe20000000000 */
[----:B------:R0:W-:Y:S04]  /*1610*/  STG.E desc[UR6][R4.64], R7 ;  /* 0x0000000704007986 */ /* 0x0001e8000c101906 */
[----:B------:R-:W-:-:S13]  /*1620*/  ISETP.GE.AND P0, PT, R3, R2, PT ;  /* 0x000000020300720c */ /* 0x000fda0003f06270 */
[----:B0-----:R-:W-:Y:S05]  /*1630*/  @!P0 BRA `(.L_x_79) ;  /* 0xffffffe800e88947 */ /* 0x001fea000383ffff */
[----:B------:R-:W-:Y:S05]  /*1640*/  EXIT ;  /* 0x000000000000794d */ /* 0x000fea0003800000 */
        .weak           $__internal_1_$__cuda_sm20_dblrcp_rn_slowpath_v3
        .type           $__internal_1_$__cuda_sm20_dblrcp_rn_slowpath_v3,@function
        .size           $__internal_1_$__cuda_sm20_dblrcp_rn_slowpath_v3,($__internal_2_$__cuda_sm20_div_rn_f64_full - $__internal_1_$__cuda_sm20_dblrcp_rn_slowpath_v3)
$__internal_1_$__cuda_sm20_dblrcp_rn_slowpath_v3:
[----:B------:R-:W-:Y:S01]  /*1650*/  MOV R4, R32 ;  /* 0x0000002000047202 */ /* 0x000fe20000000f00 */
[----:B------:R-:W-:-:S06]  /*1660*/  IMAD.MOV.U32 R5, RZ, RZ, R33 ;  /* 0x000000ffff057224 */ /* 0x000fcc00078e0021 */
[----:B------:R-:W-:-:S14]  /*1670*/  DSETP.GTU.AND P0, PT, |R4|, +INF , PT ;  /* 0x7ff000000400742a */ /* 0x000fdc0003f0c200 */
[----:B------:R-:W-:Y:S05]  /*1680*/  @P0 BRA `(.L_x_80) ;  /* 0x00000000007c0947 */ /* 0x000fea0003800000 */
[----:B------:R-:W-:-:S05]  /*1690*/  LOP3.LUT R9, R33, 0x7fffffff, RZ, 0xc0, !PT ;  /* 0x7fffffff21097812 */ /* 0x000fca00078ec0ff */
[----:B------:R-:W-:-:S05]  /*16a0*/  VIADD R6, R9, 0xffffffff ;  /* 0xffffffff09067836 */ /* 0x000fca0000000000 */
[----:B------:R-:W-:-:S13]  /*16b0*/  ISETP.GE.U32.AND P0, PT, R6, 0x7fefffff, PT ;  /* 0x7fefffff0600780c */ /* 0x000fda0003f06070 */
[----:B------:R-:W-:Y:S01]  /*16c0*/  @P0 LOP3.LUT R7, R5, 0x7ff00000, RZ, 0x3c, !PT ;  /* 0x7ff0000005070812 */ /* 0x000fe200078e3cff */
[----:B------:R-:W-:Y:S01]  /*16d0*/  @P0 IMAD.MOV.U32 R6, RZ, RZ, RZ ;  /* 0x000000ffff060224 */ /* 0x000fe200078e00ff */
[----:B------:R-:W-:Y:S06]  /*16e0*/  @P0 BRA `(.L_x_81) ;  /* 0x00000000006c0947 */ /* 0x000fec0003800000 */
[----:B------:R-:W-:-:S13]  /*16f0*/  ISETP.GE.U32.AND P0, PT, R9, 0x1000001, PT ;  /* 0x010000010900780c */ /* 0x000fda0003f06070 */
[----:B------:R-:W-:Y:S05]  /*1700*/  @!P0 BRA `(.L_x_82) ;  /* 0x0000000000348947 */ /* 0x000fea0003800000 */
[----:B------:R-:W-:Y:S01]  /*1710*/  IADD3 R7, PT, PT, R5, -0x3fe00000, RZ ;  /* 0xc020000005077810 */ /* 0x000fe20007ffe0ff */
[----:B------:R-:W-:-:S03]  /*1720*/  IMAD.MOV.U32 R6, RZ, RZ, R4 ;  /* 0x000000ffff067224 */ /* 0x000fc600078e0004 */
[----:B------:R-:W0:Y:S03]  /*1730*/  MUFU.RCP64H R9, R7 ;  /* 0x0000000700097308 */ /* 0x000e260000001800 */
[----:B0-----:R-:W-:-:S08]  /*1740*/  DFMA R10, -R6, R8, 1 ;  /* 0x3ff00000060a742b */ /* 0x001fd00000000108 */
[----:B------:R-:W-:-:S08]  /*1750*/  DFMA R10, R10, R10, R10 ;  /* 0x0000000a0a0a722b */ /* 0x000fd0000000000a */
[----:B------:R-:W-:-:S08]  /*1760*/  DFMA R10, R8, R10, R8 ;  /* 0x0000000a080a722b */ /* 0x000fd00000000008 */
[----:B------:R-:W-:-:S08]  /*1770*/  DFMA R8, -R6, R10, 1 ;  /* 0x3ff000000608742b */ /* 0x000fd0000000010a */
[----:B------:R-:W-:-:S08]  /*1780*/  DFMA R8, R10, R8, R10 ;  /* 0x000000080a08722b */ /* 0x000fd0000000000a */
[----:B------:R-:W-:-:S08]  /*1790*/  DMUL R8, R8, 2.2250738585072013831e-308 ;  /* 0x0010000008087828 */ /* 0x000fd00000000000 */
[----:B------:R-:W-:-:S08]  /*17a0*/  DFMA R4, -R4, R8, 1 ;  /* 0x3ff000000404742b */ /* 0x000fd00000000108 */
[----:B------:R-:W-:-:S08]  /*17b0*/  DFMA R4, R4, R4, R4 ;  /* 0x000000040404722b */ /* 0x000fd00000000004 */
[----:B------:R-:W-:Y:S01]  /*17c0*/  DFMA R6, R8, R4, R8 ;  /* 0x000000040806722b */ /* 0x000fe20000000008 */
[----:B------:R-:W-:Y:S10]  /*17d0*/  BRA `(.L_x_81) ;  /* 0x0000000000307947 */ /* 0x000ff40003800000 */
.L_x_82:
[----:B------:R-:W-:Y:S01]  /*17e0*/  DMUL R4, R4, 8.11296384146066816958e+31 ;  /* 0x4690000004047828 */ /* 0x000fe20000000000 */
[----:B------:R-:W-:-:S05]  /*17f0*/  IMAD.MOV.U32 R6, RZ, RZ, R8 ;  /* 0x000000ffff067224 */ /* 0x000fca00078e0008 */
[----:B------:R-:W0:Y:S02]  /*1800*/  MUFU.RCP64H R7, R5 ;  /* 0x0000000500077308 */ /* 0x000e240000001800 */
[----:B0-----:R-:W-:-:S08]  /*1810*/  DFMA R8, -R4, R6, 1 ;  /* 0x3ff000000408742b */ /* 0x001fd00000000106 */
[----:B------:R-:W-:-:S08]  /*1820*/  DFMA R8, R8, R8, R8 ;  /* 0x000000080808722b */ /* 0x000fd00000000008 */
[----:B------:R-:W-:-:S08]  /*1830*/  DFMA R8, R6, R8, R6 ;  /* 0x000000080608722b */ /* 0x000fd00000000006 */
[----:B------:R-:W-:-:S08]  /*1840*/  DFMA R6, -R4, R8, 1 ;  /* 0x3ff000000406742b */ /* 0x000fd00000000108 */
[----:B------:R-:W-:-:S08]  /*1850*/  DFMA R6, R8, R6, R8 ;  /* 0x000000060806722b */ /* 0x000fd00000000008 */
[----:B------:R-:W-:Y:S01]  /*1860*/  DMUL R6, R6, 8.11296384146066816958e+31 ;  /* 0x4690000006067828 */ /* 0x000fe20000000000 */
[----:B------:R-:W-:Y:S10]  /*1870*/  BRA `(.L_x_81) ;  /* 0x0000000000087947 */ /* 0x000ff40003800000 */
.L_x_80:
[----:B------:R-:W-:Y:S01]  /*1880*/  LOP3.LUT R7, R5, 0x80000, RZ, 0xfc, !PT ;  /* 0x0008000005077812 */ /* 0x000fe200078efcff */
[----:B------:R-:W-:-:S07]  /*1890*/  IMAD.MOV.U32 R6, RZ, RZ, R4 ;  /* 0x000000ffff067224 */ /* 0x000fce00078e0004 */
.L_x_81:
[----:B------:R-:W-:Y:S01]  /*18a0*/  IMAD.MOV.U32 R4, RZ, RZ, R0 ;  /* 0x000000ffff047224 */ /* 0x000fe200078e0000 */
[----:B------:R-:W-:Y:S01]  /*18b0*/  MOV R22, R6 ;  /* 0x0000000600167202 */ /* 0x000fe20000000f00 */
[----:B------:R-:W-:Y:S02]  /*18c0*/  IMAD.MOV.U32 R5, RZ, RZ, 0x0 ;  /* 0x00000000ff057424 */ /* 0x000fe400078e00ff */
[----:B------:R-:W-:Y:S02]  /*18d0*/  IMAD.MOV.U32 R23, RZ, RZ, R7 ;  /* 0x000000ffff177224 */ /* 0x000fe400078e0007 */
[----:B------:R-:W-:Y:S05]  /*18e0*/  RET.REL.NODEC R4 `(_Z10move_nodesPiS_S_S_S_S_S_S_) ;  /* 0xffffffe404c47950 */ /* 0x000fea0003c3ffff */
        .weak           $__internal_2_$__cuda_sm20_div_rn_f64_full
        .type           $__internal_2_$__cuda_sm20_div_rn_f64_full,@function
        .size           $__internal_2_$__cuda_sm20_div_rn_f64_full,(.L_x_91 - $__internal_2_$__cuda_sm20_div_rn_f64_full)
$__internal_2_$__cuda_sm20_div_rn_f64_full:
[----:B------:R-:W-:Y:S01]  /*18f0*/  FSETP.GEU.AND P3, PT, |R17|, 1.469367938527859385e-39, PT ;  /* 0x001000001100780b */ /* 0x000fe20003f6e200 */
[----:B------:R-:W-:Y:S01]  /*1900*/  IMAD.MOV.U32 R35, RZ, RZ, 0x1ca00000 ;  /* 0x1ca00000ff237424 */ /* 0x000fe200078e00ff */
[C---:B------:R-:W-:Y:S01]  /*1910*/  FSETP.GEU.AND P0, PT, |R33|.reuse, 1.469367938527859385e-39, PT ;  /* 0x001000002100780b */ /* 0x040fe20003f0e200 */
[----:B------:R-:W-:Y:S01]  /*1920*/  BSSY.RECONVERGENT B3, `(.L_x_83) ;  /* 0x0000054000037945 */ /* 0x000fe20003800200 */
[----:B------:R-:W-:Y:S02]  /*1930*/  LOP3.LUT R14, R33, 0x800fffff, RZ, 0xc0, !PT ;  /* 0x800fffff210e7812 */ /* 0x000fe400078ec0ff */
[----:B------:R-:W-:Y:S02]  /*1940*/  LOP3.LUT R13, R17, 0x7ff00000, RZ, 0xc0, !PT ;  /* 0x7ff00000110d7812 */ /* 0x000fe400078ec0ff */
[----:B------:R-:W-:Y:S02]  /*1950*/  LOP3.LUT R15, R14, 0x3ff00000, RZ, 0xfc, !PT ;  /* 0x3ff000000e0f7812 */ /* 0x000fe400078efcff */
[----:B------:R-:W-:-:S02]  /*1960*/  MOV R14, R32 ;  /* 0x00000020000e7202 */ /* 0x000fc40000000f00 */
[C---:B------:R-:W-:Y:S01]  /*1970*/  LOP3.LUT R36, R33.reuse, 0x7ff00000, RZ, 0xc0, !PT ;  /* 0x7ff0000021247812 */ /* 0x040fe200078ec0ff */
[----:B------:R-:W-:Y:S01]  /*1980*/  @!P3 IMAD.MOV.U32 R26, RZ, RZ, RZ ;  /* 0x000000ffff1ab224 */ /* 0x000fe200078e00ff */
[----:B------:R-:W-:Y:S01]  /*1990*/  @!P3 LOP3.LUT R24, R33, 0x7ff00000, RZ, 0xc0, !PT ;  /* 0x7ff000002118b812 */ /* 0x000fe200078ec0ff */
[----:B------:R-:W-:Y:S01]  /*19a0*/  @!P0 DMUL R14, R32, 8.98846567431157953865e+307 ;  /* 0x7fe00000200e8828 */ /* 0x000fe20000000000 */
[C---:B------:R-:W-:Y:S02]  /*19b0*/  ISETP.GE.U32.AND P2, PT, R13.reuse, R36, PT ;  /* 0x000000240d00720c */ /* 0x040fe40003f46070 */
[----:B------:R-:W-:Y:S01]  /*19c0*/  @!P3 ISETP.GE.U32.AND P4, PT, R13, R24, PT ;  /* 0x000000180d00b20c */ /* 0x000fe20003f86070 */
[----:B------:R-:W-:Y:S01]  /*19d0*/  IMAD.MOV.U32 R24, RZ, RZ, R16 ;  /* 0x000000ffff187224 */ /* 0x000fe200078e0010 */
[C---:B------:R-:W-:Y:S01]  /*19e0*/  SEL R25, R35.reuse, 0x63400000, !P2 ;  /* 0x6340000023197807 */ /* 0x040fe20005000000 */
[----:B------:R-:W0:Y:S01]  /*19f0*/  MUFU.RCP64H R29, R15 ;  /* 0x0000000f001d7308 */ /* 0x000e220000001800 */
[----:B------:R-:W-:-:S02]  /*1a00*/  @!P3 SEL R27, R35, 0x63400000, !P4 ;  /* 0x63400000231bb807 */ /* 0x000fc40006000000 */
[--C-:B------:R-:W-:Y:S02]  /*1a10*/  LOP3.LUT R25, R25, 0x800fffff, R17.reuse, 0xf8, !PT ;  /* 0x800fffff19197812 */ /* 0x100fe400078ef811 */
[----:B------:R-:W-:Y:S02]  /*1a20*/  @!P3 LOP3.LUT R27, R27, 0x80000000, R17, 0xf8, !PT ;  /* 0x800000001b1bb812 */ /* 0x000fe400078ef811 */
[----:B------:R-:W-:Y:S02]  /*1a30*/  MOV R28, 0x1 ;  /* 0x00000001001c7802 */ /* 0x000fe40000000f00 */
[----:B------:R-:W-:Y:S02]  /*1a40*/  @!P3 LOP3.LUT R27, R27, 0x100000, RZ, 0xfc, !PT ;  /* 0x001000001b1bb812 */ /* 0x000fe400078efcff */
[----:B------:R-:W-:-:S04]  /*1a50*/  @!P0 LOP3.LUT R36, R15, 0x7ff00000, RZ, 0xc0, !PT ;  /* 0x7ff000000f248812 */ /* 0x000fc800078ec0ff */
[----:B------:R-:W-:Y:S02]  /*1a60*/  @!P3 DFMA R24, R24, 2, -R26 ;  /* 0x400000001818b82b */ /* 0x000fe4000000081a */
[----:B0-----:R-:W-:-:S08]  /*1a70*/  DFMA R26, R28, -R14, 1 ;  /* 0x3ff000001c1a742b */ /* 0x001fd0000000080e */
[----:B------:R-:W-:-:S08]  /*1a80*/  DFMA R26, R26, R26, R26 ;  /* 0x0000001a1a1a722b */ /* 0x000fd0000000001a */
[----:B------:R-:W-:-:S08]  /*1a90*/  DFMA R26, R28, R26, R28 ;  /* 0x0000001a1c1a722b */ /* 0x000fd0000000001c */
[----:B------:R-:W-:-:S08]  /*1aa0*/  DFMA R28, R26, -R14, 1 ;  /* 0x3ff000001a1c742b */ /* 0x000fd0000000080e */
[----:B------:R-:W-:-:S08]  /*1ab0*/  DFMA R26, R26, R28, R26 ;  /* 0x0000001c1a1a722b */ /* 0x000fd0000000001a */
[----:B------:R-:W-:-:S08]  /*1ac0*/  DMUL R28, R26, R24 ;  /* 0x000000181a1c7228 */ /* 0x000fd00000000000 */
[----:B------:R-:W-:-:S08]  /*1ad0*/  DFMA R30, R28, -R14, R24 ;  /* 0x8000000e1c1e722b */ /* 0x000fd00000000018 */
[----:B------:R-:W-:Y:S01]  /*1ae0*/  DFMA R30, R26, R30, R28 ;  /* 0x0000001e1a1e722b */ /* 0x000fe2000000001c */
[----:B------:R-:W-:Y:S01]  /*1af0*/  IMAD.MOV.U32 R29, RZ, RZ, R13 ;  /* 0x000000ffff1d7224 */ /* 0x000fe200078e000d */
[----:B------:R-:W-:-:S05]  /*1b00*/  @!P3 LOP3.LUT R29, R25, 0x7ff00000, RZ, 0xc0, !PT ;  /* 0x7ff00000191db812 */ /* 0x000fca00078ec0ff */
[----:B------:R-:W-:-:S05]  /*1b10*/  VIADD R26, R29, 0xffffffff ;  /* 0xffffffff1d1a7836 */ /* 0x000fca0000000000 */
[----:B------:R-:W-:Y:S01]  /*1b20*/  ISETP.GT.U32.AND P0, PT, R26, 0x7feffffe, PT ;  /* 0x7feffffe1a00780c */ /* 0x000fe20003f04070 */
[----:B------:R-:W-:-:S05]  /*1b30*/  VIADD R26, R36, 0xffffffff ;  /* 0xffffffff241a7836 */ /* 0x000fca0000000000 */
[----:B------:R-:W-:-:S13]  /*1b40*/  ISETP.GT.U32.OR P0, PT, R26, 0x7feffffe, P0 ;  /* 0x7feffffe1a00780c */ /* 0x000fda0000704470 */
[----:B------:R-:W-:Y:S05]  /*1b50*/  @P0 BRA `(.L_x_84) ;  /* 0x00000000006c0947 */ /* 0x000fea0003800000 */
[----:B------:R-:W-:-:S04]  /*1b60*/  LOP3.LUT R16, R33, 0x7ff00000, RZ, 0xc0, !PT ;  /* 0x7ff0000021107812 */ /* 0x000fc800078ec0ff */
[CC--:B------:R-:W-:Y:S02]  /*1b70*/  ISETP.GE.U32.AND P0, PT, R13.reuse, R16.reuse, PT ;  /* 0x000000100d00720c */ /* 0x0c0fe40003f06070 */
[----:B------:R-:W-:Y:S01]  /*1b80*/  VIADDMNMX R13, R13, -R16, 0xb9600000, !PT ;  /* 0xb96000000d0d7446 */ /* 0x000fe20007800910 */
[----:B------:R-:W-:Y:S01]  /*1b90*/  IMAD.MOV.U32 R16, RZ, RZ, RZ ;  /* 0x000000ffff107224 */ /* 0x000fe200078e00ff */
[----:B------:R-:W-:Y:S02]  /*1ba0*/  SEL R28, R35, 0x63400000, !P0 ;  /* 0x63400000231c7807 */ /* 0x000fe40004000000 */
[----:B------:R-:W-:-:S04]  /*1bb0*/  VIMNMX R13, PT, PT, R13, 0x46a00000, PT ;  /* 0x46a000000d0d7848 */ /* 0x000fc80003fe0100 */
[----:B------:R-:W-:-:S05]  /*1bc0*/  IADD3 R28, PT, PT, -R28, R13, RZ ;  /* 0x0000000d1c1c7210 */ /* 0x000fca0007ffe1ff */
[----:B------:R-:W-:-:S06]  /*1bd0*/  VIADD R17, R28, 0x7fe00000 ;  /* 0x7fe000001c117836 */ /* 0x000fcc0000000000 */
[----:B------:R-:W-:-:S10]  /*1be0*/  DMUL R26, R30, R16 ;  /* 0x000000101e1a7228 */ /* 0x000fd40000000000 */
[----:B------:R-:W-:-:S13]  /*1bf0*/  FSETP.GTU.AND P0, PT, |R27|, 1.469367938527859385e-39, PT ;  /* 0x001000001b00780b */ /* 0x000fda0003f0c200 */
[----:B------:R-:W-:Y:S05]  /*1c00*/  @P0 BRA `(.L_x_85) ;  /* 0x0000000000940947 */ /* 0x000fea0003800000 */
[----:B------:R-:W-:Y:S01]  /*1c10*/  DFMA R14, R30, -R14, R24 ;  /* 0x8000000e1e0e722b */ /* 0x000fe20000000018 */
[----:B------:R-:W-:-:S09]  /*1c20*/  IMAD.MOV.U32 R16, RZ, RZ, RZ ;  /* 0x000000ffff107224 */ /* 0x000fd200078e00ff */
[C---:B------:R-:W-:Y:S02]  /*1c30*/  FSETP.NEU.AND P0, PT, R15.reuse, RZ, PT ;  /* 0x000000ff0f00720b */ /* 0x040fe40003f0d000 */
[----:B------:R-:W-:-:S04]  /*1c40*/  LOP3.LUT R13, R15, 0x80000000, R33, 0x48, !PT ;  /* 0x800000000f0d7812 */ /* 0x000fc800078e4821 */
[----:B------:R-:W-:-:S07]  /*1c50*/  LOP3.LUT R17, R13, R17, RZ, 0xfc, !PT ;  /* 0x000000110d117212 */ /* 0x000fce00078efcff */
[----:B------:R-:W-:Y:S05]  /*1c60*/  @!P0 BRA `(.L_x_85) ;  /* 0x00000000007c8947 */ /* 0x000fea0003800000 */
[----:B------:R-:W-:Y:S01]  /*1c70*/  IADD3 R15, PT, PT, -R28, RZ, RZ ;  /* 0x000000ff1c0f7210 */ /* 0x000fe20007ffe1ff */
[----:B------:R-:W-:Y:S01]  /*1c80*/  IMAD.MOV.U32 R14, RZ, RZ, RZ ;  /* 0x000000ffff0e7224 */ /* 0x000fe200078e00ff */
[----:B------:R-:W-:-:S05]  /*1c90*/  DMUL.RP R16, R30, R16 ;  /* 0x000000101e107228 */ /* 0x000fca0000008000 */
[----:B------:R-:W-:-:S05]  /*1ca0*/  DFMA R14, R26, -R14, R30 ;  /* 0x8000000e1a0e722b */ /* 0x000fca000000001e */
[----:B------:R-:W-:Y:S02]  /*1cb0*/  LOP3.LUT R13, R17, R13, RZ, 0x3c, !PT ;  /* 0x0000000d110d7212 */ /* 0x000fe400078e3cff */
[----:B------:R-:W-:-:S04]  /*1cc0*/  IADD3 R14, PT, PT, -R28, -0x43300000, RZ ;  /* 0xbcd000001c0e7810 */ /* 0x000fc80007ffe1ff */
[----:B------:R-:W-:-:S04]  /*1cd0*/  FSETP.NEU.AND P0, PT, |R15|, R14, PT ;  /* 0x0000000e0f00720b */ /* 0x000fc80003f0d200 */
[----:B------:R-:W-:Y:S02]  /*1ce0*/  FSEL R26, R16, R26, !P0 ;  /* 0x0000001a101a7208 */ /* 0x000fe40004000000 */
[----:B------:R-:W-:Y:S01]  /*1cf0*/  FSEL R27, R13, R27, !P0 ;  /* 0x0000001b0d1b7208 */ /* 0x000fe20004000000 */
[----:B------:R-:W-:Y:S06]  /*1d00*/  BRA `(.L_x_85) ;  /* 0x0000000000547947 */ /* 0x000fec0003800000 */
.L_x_84:
[----:B------:R-:W-:-:S14]  /*1d10*/  DSETP.NAN.AND P0, PT, R16, R16, PT ;  /* 0x000000101000722a */ /* 0x000fdc0003f08000 */
[----:B------:R-:W-:Y:S05]  /*1d20*/  @P0 BRA `(.L_x_86) ;  /* 0x0000000000440947 */ /* 0x000fea0003800000 */
[----:B------:R-:W-:-:S14]  /*1d30*/  DSETP.NAN.AND P0, PT, R32, R32, PT ;  /* 0x000000202000722a */ /* 0x000fdc0003f08000 */
[----:B------:R-:W-:Y:S05]  /*1d40*/  @P0 BRA `(.L_x_87) ;  /* 0x0000000000300947 */ /* 0x000fea0003800000 */
[----:B------:R-:W-:Y:S01]  /*1d50*/  ISETP.NE.AND P0, PT, R29, R36, PT ;  /* 0x000000241d00720c */ /* 0x000fe20003f05270 */
[----:B------:R-:W-:Y:S01]  /*1d60*/  IMAD.MOV.U32 R26, RZ, RZ, 0x0 ;  /* 0x00000000ff1a7424 */ /* 0x000fe200078e00ff */
[----:B------:R-:W-:-:S11]  /*1d70*/  MOV R27, 0xfff80000 ;  /* 0xfff80000001b7802 */ /* 0x000fd60000000f00 */
[----:B------:R-:W-:Y:S05]  /*1d80*/  @!P0 BRA `(.L_x_85) ;  /* 0x0000000000348947 */ /* 0x000fea0003800000 */
[----:B------:R-:W-:Y:S02]  /*1d90*/  ISETP.NE.AND P0, PT, R29, 0x7ff00000, PT ;  /* 0x7ff000001d00780c */ /* 0x000fe40003f05270 */
[----:B------:R-:W-:Y:S02]  /*1da0*/  LOP3.LUT R27, R17, 0x80000000, R33, 0x48, !PT ;  /* 0x80000000111b7812 */ /* 0x000fe400078e4821 */
[----:B------:R-:W-:-:S13]  /*1db0*/  ISETP.EQ.OR P0, PT, R36, RZ, !P0 ;  /* 0x000000ff2400720c */ /* 0x000fda0004702670 */
[----:B------:R-:W-:Y:S01]  /*1dc0*/  @P0 LOP3.LUT R13, R27, 0x7ff00000, RZ, 0xfc, !PT ;  /* 0x7ff000001b0d0812 */ /* 0x000fe200078efcff */
[----:B------:R-:W-:Y:S02]  /*1dd0*/  @!P0 IMAD.MOV.U32 R26, RZ, RZ, RZ ;  /* 0x000000ffff1a8224 */ /* 0x000fe400078e00ff */
[----:B------:R-:W-:Y:S01]  /*1de0*/  @P0 IMAD.MOV.U32 R26, RZ, RZ, RZ ;  /* 0x000000ffff1a0224 */ /* 0x000fe200078e00ff */
[----:B------:R-:W-:Y:S01]  /*1df0*/  @P0 MOV R27, R13 ;  /* 0x0000000d001b0202 */ /* 0x000fe20000000f00 */
[----:B------:R-:W-:Y:S06]  /*1e00*/  BRA `(.L_x_85) ;  /* 0x0000000000147947 */ /* 0x000fec0003800000 */
.L_x_87:
[----:B------:R-:W-:Y:S01]  /*1e10*/  LOP3.LUT R27, R33, 0x80000, RZ, 0xfc, !PT ;  /* 0x00080000211b7812 */ /* 0x000fe200078efcff */
[----:B------:R-:W-:Y:S01]  /*1e20*/  IMAD.MOV.U32 R26, RZ, RZ, R32 ;  /* 0x000000ffff1a7224 */ /* 0x000fe200078e0020 */
[----:B------:R-:W-:Y:S06]  /*1e30*/  BRA `(.L_x_85) ;  /* 0x0000000000087947 */ /* 0x000fec0003800000 */
.L_x_86:
[----:B------:R-:W-:Y:S01]  /*1e40*/  LOP3.LUT R27, R17, 0x80000, RZ, 0xfc, !PT ;  /* 0x00080000111b7812 */ /* 0x000fe200078efcff */
[----:B------:R-:W-:-:S07]  /*1e50*/  IMAD.MOV.U32 R26, RZ, RZ, R16 ;  /* 0x000000ffff1a7224 */ /* 0x000fce00078e0010 */
.L_x_85:
[----:B------:R-:W-:Y:S05]  /*1e60*/  BSYNC.RECONVERGENT B3 ;  /* 0x0000000000037941 */ /* 0x000fea0003800200 */
.L_x_83:
[----:B------:R-:W-:Y:S01]  /*1e70*/  MOV R14, R0 ;  /* 0x00000000000e7202 */ /* 0x000fe20000000f00 */
[----:B------:R-:W-:-:S04]  /*1e80*/  IMAD.MOV.U32 R15, RZ, RZ, 0x0 ;  /* 0x00000000ff0f7424 */ /* 0x000fc800078e00ff */
[----:B------:R-:W-:Y:S05]  /*1e90*/  RET.REL.NODEC R14 `(_Z10move_nodesPiS_S_S_S_S_S_S_) ;  /* 0xffffffe00e587950 */ /* 0x000fea0003c3ffff */
.L_x_88:
        /* <DEDUP_REMOVED lines=14> */
.L_x_91:


//--------------------- .nv.shared.reserved.0     --------------------------
	.section	.nv.shared.reserved.0,"aw",@nobits
	.weak		__nv_reservedSMEM_offset_0_alias
	.size		__nv_reservedSMEM_offset_0_alias, 0, 64
	.other		__nv_reservedSMEM_offset_0_alias,@"STO_CUDA_RESERVED_SHARED STV_DEFAULT"
__nv_reservedSMEM_offset_0_alias:
	.zero		0
	.zero		64


//--------------------- .nv.constant0._Z20calc_part_modularityPiS_S_S_Pf --------------------------
	.section	.nv.constant0._Z20calc_part_modularityPiS_S_S_Pf,"a",@progbits
	.sectionflags	@""
	.align	4
.nv.constant0._Z20calc_part_modularityPiS_S_S_Pf:
	.zero		936


//--------------------- .nv.constant0._Z32calculate_community_internal_sumPiS_S_S_ --------------------------
	.section	.nv.constant0._Z32calculate_community_internal_sumPiS_S_S_,"a",@progbits
	.sectionflags	@""
	.align	4
.nv.constant0._Z32calculate_community_internal_sumPiS_S_S_:
	.zero		928


//--------------------- .nv.constant0._Z34calculate_community_internal_edgesPiS_S_S_S_ --------------------------
	.section	.nv.constant0._Z34calculate_community_internal_edgesPiS_S_S_S_,"a",@progbits
	.sectionflags	@""
	.align	4
.nv.constant0._Z34calculate_community_internal_edgesPiS_S_S_S_:
	.zero		936


//--------------------- .nv.constant0._Z27calculate_community_degreesPiS_S_S_ --------------------------
	.section	.nv.constant0._Z27calculate_community_degreesPiS_S_S_,"a",@progbits
	.sectionflags	@""
	.align	4
.nv.constant0._Z27calculate_community_degreesPiS_S_S_:
	.zero		928


//--------------------- .nv.constant0._Z10move_nodesPiS_S_S_S_S_S_S_ --------------------------
	.section	.nv.constant0._Z10move_nodesPiS_S_S_S_S_S_S_,"a",@progbits
	.sectionflags	@""
	.align	4
.nv.constant0._Z10move_nodesPiS_S_S_S_S_S_S_:
	.zero		960


//--------------------- SYMBOLS --------------------------

	.type		.nv.reservedSmem.offset0,@object
	.size		.nv.reservedSmem.offset0,0x4
